//
// Generated by NVIDIA NVVM Compiler
//
// Compiler Build ID: CL-36424714
// Cuda compilation tools, release 13.0, V13.0.88
// Based on NVVM 20.0.0
//

.version 9.0
.target sm_100
.address_size 64

	// .globl	_Z15decodeGpuKernelPfS_fffffiii
.extern .func  (.param .b32 func_retval0) vprintf
(
	.param .b64 vprintf_param_0,
	.param .b64 vprintf_param_1
)
;
.global .align 1 .b8 $str[13] = {105, 111, 117, 86, 97, 108, 117, 101, 58, 37, 102, 10};

.visible .entry _Z15decodeGpuKernelPfS_fffffiii(
	.param .u64 .ptr .align 1 _Z15decodeGpuKernelPfS_fffffiii_param_0,
	.param .u64 .ptr .align 1 _Z15decodeGpuKernelPfS_fffffiii_param_1,
	.param .f32 _Z15decodeGpuKernelPfS_fffffiii_param_2,
	.param .f32 _Z15decodeGpuKernelPfS_fffffiii_param_3,
	.param .f32 _Z15decodeGpuKernelPfS_fffffiii_param_4,
	.param .f32 _Z15decodeGpuKernelPfS_fffffiii_param_5,
	.param .f32 _Z15decodeGpuKernelPfS_fffffiii_param_6,
	.param .u32 _Z15decodeGpuKernelPfS_fffffiii_param_7,
	.param .u32 _Z15decodeGpuKernelPfS_fffffiii_param_8,
	.param .u32 _Z15decodeGpuKernelPfS_fffffiii_param_9
)
{
	.reg .pred 	%p<43>;
	.reg .b32 	%r<116>;
	.reg .b32 	%f<112>;
	.reg .b64 	%rd<27>;

	ld.param.u64 	%rd10, [_Z15decodeGpuKernelPfS_fffffiii_param_0];
	ld.param.u64 	%rd11, [_Z15decodeGpuKernelPfS_fffffiii_param_1];
	ld.param.f32 	%f20, [_Z15decodeGpuKernelPfS_fffffiii_param_2];
	ld.param.f32 	%f21, [_Z15decodeGpuKernelPfS_fffffiii_param_3];
	ld.param.f32 	%f22, [_Z15decodeGpuKernelPfS_fffffiii_param_4];
	ld.param.f32 	%f23, [_Z15decodeGpuKernelPfS_fffffiii_param_5];
	ld.param.u32 	%r37, [_Z15decodeGpuKernelPfS_fffffiii_param_7];
	ld.param.u32 	%r35, [_Z15decodeGpuKernelPfS_fffffiii_param_8];
	ld.param.u32 	%r36, [_Z15decodeGpuKernelPfS_fffffiii_param_9];
	cvta.to.global.u64 	%rd1, %rd11;
	mov.u32 	%r38, %ctaid.x;
	mov.u32 	%r39, %ntid.x;
	mov.u32 	%r40, %tid.x;
	mad.lo.s32 	%r1, %r38, %r39, %r40;
	setp.ge.s32 	%p1, %r1, %r37;
	@%p1 bra 	$L__BB0_20;
	cvta.to.global.u64 	%rd2, %rd10;
	add.s32 	%r41, %r35, 5;
	mul.lo.s32 	%r2, %r41, %r1;
	mul.wide.s32 	%rd12, %r2, 4;
	add.s64 	%rd3, %rd2, %rd12;
	ld.global.f32 	%f1, [%rd3+16];
	setp.le.f32 	%p2, %f1, %f23;
	@%p2 bra 	$L__BB0_20;
	ld.global.f32 	%f109, [%rd3+20];
	setp.lt.s32 	%p3, %r35, 2;
	mov.f32 	%f110, 0f00000000;
	@%p3 bra 	$L__BB0_17;
	add.s32 	%r3, %r35, -1;
	add.s32 	%r45, %r35, -2;
	and.b32  	%r4, %r3, 15;
	setp.lt.u32 	%p4, %r45, 15;
	mov.b32 	%r115, 0;
	mov.b32 	%r107, 1;
	@%p4 bra 	$L__BB0_7;
	and.b32  	%r5, %r3, -16;
	add.s64 	%rd14, %rd12, %rd2;
	add.s64 	%rd25, %rd14, 44;
	mov.b32 	%r101, 0;
	mov.u32 	%r115, %r101;
$L__BB0_5:
	.pragma "nounroll";
	add.s32 	%r47, %r101, 1;
	ld.global.f32 	%f26, [%rd25+-20];
	setp.gt.f32 	%p5, %f26, %f109;
	selp.b32 	%r48, %r47, %r115, %p5;
	selp.f32 	%f27, %f26, %f109, %p5;
	ld.global.f32 	%f28, [%rd25+-16];
	setp.gt.f32 	%p6, %f28, %f27;
	add.s32 	%r49, %r101, 2;
	selp.b32 	%r50, %r49, %r48, %p6;
	selp.f32 	%f29, %f28, %f27, %p6;
	ld.global.f32 	%f30, [%rd25+-12];
	setp.gt.f32 	%p7, %f30, %f29;
	add.s32 	%r51, %r101, 3;
	selp.b32 	%r52, %r51, %r50, %p7;
	selp.f32 	%f31, %f30, %f29, %p7;
	ld.global.f32 	%f32, [%rd25+-8];
	setp.gt.f32 	%p8, %f32, %f31;
	add.s32 	%r53, %r101, 4;
	selp.b32 	%r54, %r53, %r52, %p8;
	selp.f32 	%f33, %f32, %f31, %p8;
	ld.global.f32 	%f34, [%rd25+-4];
	setp.gt.f32 	%p9, %f34, %f33;
	add.s32 	%r55, %r101, 5;
	selp.b32 	%r56, %r55, %r54, %p9;
	selp.f32 	%f35, %f34, %f33, %p9;
	ld.global.f32 	%f36, [%rd25];
	setp.gt.f32 	%p10, %f36, %f35;
	add.s32 	%r57, %r101, 6;
	selp.b32 	%r58, %r57, %r56, %p10;
	selp.f32 	%f37, %f36, %f35, %p10;
	ld.global.f32 	%f38, [%rd25+4];
	setp.gt.f32 	%p11, %f38, %f37;
	add.s32 	%r59, %r101, 7;
	selp.b32 	%r60, %r59, %r58, %p11;
	selp.f32 	%f39, %f38, %f37, %p11;
	ld.global.f32 	%f40, [%rd25+8];
	setp.gt.f32 	%p12, %f40, %f39;
	add.s32 	%r61, %r101, 8;
	selp.b32 	%r62, %r61, %r60, %p12;
	selp.f32 	%f41, %f40, %f39, %p12;
	ld.global.f32 	%f42, [%rd25+12];
	setp.gt.f32 	%p13, %f42, %f41;
	add.s32 	%r63, %r101, 9;
	selp.b32 	%r64, %r63, %r62, %p13;
	selp.f32 	%f43, %f42, %f41, %p13;
	ld.global.f32 	%f44, [%rd25+16];
	setp.gt.f32 	%p14, %f44, %f43;
	add.s32 	%r65, %r101, 10;
	selp.b32 	%r66, %r65, %r64, %p14;
	selp.f32 	%f45, %f44, %f43, %p14;
	ld.global.f32 	%f46, [%rd25+20];
	setp.gt.f32 	%p15, %f46, %f45;
	add.s32 	%r67, %r101, 11;
	selp.b32 	%r68, %r67, %r66, %p15;
	selp.f32 	%f47, %f46, %f45, %p15;
	ld.global.f32 	%f48, [%rd25+24];
	setp.gt.f32 	%p16, %f48, %f47;
	add.s32 	%r69, %r101, 12;
	selp.b32 	%r70, %r69, %r68, %p16;
	selp.f32 	%f49, %f48, %f47, %p16;
	ld.global.f32 	%f50, [%rd25+28];
	setp.gt.f32 	%p17, %f50, %f49;
	add.s32 	%r71, %r101, 13;
	selp.b32 	%r72, %r71, %r70, %p17;
	selp.f32 	%f51, %f50, %f49, %p17;
	ld.global.f32 	%f52, [%rd25+32];
	setp.gt.f32 	%p18, %f52, %f51;
	add.s32 	%r73, %r101, 14;
	selp.b32 	%r74, %r73, %r72, %p18;
	selp.f32 	%f53, %f52, %f51, %p18;
	ld.global.f32 	%f54, [%rd25+36];
	setp.gt.f32 	%p19, %f54, %f53;
	add.s32 	%r75, %r101, 15;
	selp.b32 	%r76, %r75, %r74, %p19;
	selp.f32 	%f55, %f54, %f53, %p19;
	ld.global.f32 	%f56, [%rd25+40];
	setp.gt.f32 	%p20, %f56, %f55;
	add.s32 	%r101, %r101, 16;
	selp.b32 	%r115, %r101, %r76, %p20;
	selp.f32 	%f109, %f56, %f55, %p20;
	add.s64 	%rd25, %rd25, 64;
	setp.ne.s32 	%p21, %r101, %r5;
	@%p21 bra 	$L__BB0_5;
	add.s32 	%r107, %r101, 1;
$L__BB0_7:
	setp.eq.s32 	%p22, %r4, 0;
	@%p22 bra 	$L__BB0_16;
	and.b32  	%r14, %r3, 7;
	setp.lt.u32 	%p23, %r4, 8;
	@%p23 bra 	$L__BB0_10;
	mul.wide.u32 	%rd15, %r107, 4;
	add.s64 	%rd16, %rd3, %rd15;
	ld.global.f32 	%f58, [%rd16+20];
	setp.gt.f32 	%p24, %f58, %f109;
	selp.b32 	%r78, %r107, %r115, %p24;
	selp.f32 	%f59, %f58, %f109, %p24;
	add.s32 	%r79, %r107, 1;
	ld.global.f32 	%f60, [%rd16+24];
	setp.gt.f32 	%p25, %f60, %f59;
	selp.b32 	%r80, %r79, %r78, %p25;
	selp.f32 	%f61, %f60, %f59, %p25;
	add.s32 	%r81, %r107, 2;
	ld.global.f32 	%f62, [%rd16+28];
	setp.gt.f32 	%p26, %f62, %f61;
	selp.b32 	%r82, %r81, %r80, %p26;
	selp.f32 	%f63, %f62, %f61, %p26;
	add.s32 	%r83, %r107, 3;
	ld.global.f32 	%f64, [%rd16+32];
	setp.gt.f32 	%p27, %f64, %f63;
	selp.b32 	%r84, %r83, %r82, %p27;
	selp.f32 	%f65, %f64, %f63, %p27;
	add.s32 	%r85, %r107, 4;
	ld.global.f32 	%f66, [%rd16+36];
	setp.gt.f32 	%p28, %f66, %f65;
	selp.b32 	%r86, %r85, %r84, %p28;
	selp.f32 	%f67, %f66, %f65, %p28;
	add.s32 	%r87, %r107, 5;
	ld.global.f32 	%f68, [%rd16+40];
	setp.gt.f32 	%p29, %f68, %f67;
	selp.b32 	%r88, %r87, %r86, %p29;
	selp.f32 	%f69, %f68, %f67, %p29;
	add.s32 	%r89, %r107, 6;
	ld.global.f32 	%f70, [%rd16+44];
	setp.gt.f32 	%p30, %f70, %f69;
	selp.b32 	%r90, %r89, %r88, %p30;
	selp.f32 	%f71, %f70, %f69, %p30;
	add.s32 	%r91, %r107, 7;
	ld.global.f32 	%f72, [%rd16+48];
	setp.gt.f32 	%p31, %f72, %f71;
	selp.b32 	%r115, %r91, %r90, %p31;
	selp.f32 	%f109, %f72, %f71, %p31;
	add.s32 	%r107, %r107, 8;
$L__BB0_10:
	setp.eq.s32 	%p32, %r14, 0;
	@%p32 bra 	$L__BB0_16;
	and.b32  	%r20, %r3, 3;
	setp.lt.u32 	%p33, %r14, 4;
	@%p33 bra 	$L__BB0_13;
	mul.wide.u32 	%rd17, %r107, 4;
	add.s64 	%rd18, %rd3, %rd17;
	ld.global.f32 	%f74, [%rd18+20];
	setp.gt.f32 	%p34, %f74, %f109;
	selp.b32 	%r93, %r107, %r115, %p34;
	selp.f32 	%f75, %f74, %f109, %p34;
	add.s32 	%r94, %r107, 1;
	ld.global.f32 	%f76, [%rd18+24];
	setp.gt.f32 	%p35, %f76, %f75;
	selp.b32 	%r95, %r94, %r93, %p35;
	selp.f32 	%f77, %f76, %f75, %p35;
	add.s32 	%r96, %r107, 2;
	ld.global.f32 	%f78, [%rd18+28];
	setp.gt.f32 	%p36, %f78, %f77;
	selp.b32 	%r97, %r96, %r95, %p36;
	selp.f32 	%f79, %f78, %f77, %p36;
	add.s32 	%r98, %r107, 3;
	ld.global.f32 	%f80, [%rd18+32];
	setp.gt.f32 	%p37, %f80, %f79;
	selp.b32 	%r115, %r98, %r97, %p37;
	selp.f32 	%f109, %f80, %f79, %p37;
	add.s32 	%r107, %r107, 4;
$L__BB0_13:
	setp.eq.s32 	%p38, %r20, 0;
	@%p38 bra 	$L__BB0_16;
	mul.wide.u32 	%rd20, %r107, 4;
	add.s64 	%rd21, %rd12, %rd20;
	add.s64 	%rd22, %rd21, %rd2;
	add.s64 	%rd26, %rd22, 20;
	neg.s32 	%r112, %r20;
$L__BB0_15:
	.pragma "nounroll";
	ld.global.f32 	%f81, [%rd26];
	setp.gt.f32 	%p39, %f81, %f109;
	selp.b32 	%r115, %r107, %r115, %p39;
	selp.f32 	%f109, %f81, %f109, %p39;
	add.s32 	%r107, %r107, 1;
	add.s64 	%rd26, %rd26, 4;
	add.s32 	%r112, %r112, 1;
	setp.ne.s32 	%p40, %r112, 0;
	@%p40 bra 	$L__BB0_15;
$L__BB0_16:
	cvt.rn.f32.u32 	%f110, %r115;
$L__BB0_17:
	mul.f32 	%f19, %f1, %f109;
	setp.le.f32 	%p41, %f19, %f23;
	@%p41 bra 	$L__BB0_20;
	atom.global.add.f32 	%f82, [%rd1], 0f3F800000;
	cvt.rzi.s32.f32 	%r34, %f82;
	setp.ge.s32 	%p42, %r34, %r36;
	@%p42 bra 	$L__BB0_20;
	ld.global.f32 	%f83, [%rd3];
	ld.global.f32 	%f84, [%rd3+4];
	ld.global.f32 	%f85, [%rd3+8];
	ld.global.f32 	%f86, [%rd3+12];
	mul.f32 	%f87, %f85, 0f3F000000;
	sub.f32 	%f88, %f83, %f87;
	sub.f32 	%f89, %f88, %f21;
	div.rn.f32 	%f90, %f89, %f20;
	mul.f32 	%f91, %f86, 0f3F000000;
	sub.f32 	%f92, %f84, %f91;
	sub.f32 	%f93, %f92, %f22;
	div.rn.f32 	%f94, %f93, %f20;
	add.f32 	%f95, %f83, %f87;
	sub.f32 	%f96, %f95, %f21;
	div.rn.f32 	%f97, %f96, %f20;
	add.f32 	%f98, %f84, %f91;
	sub.f32 	%f99, %f98, %f22;
	div.rn.f32 	%f100, %f99, %f20;
	mul.lo.s32 	%r99, %r34, 7;
	mul.wide.s32 	%rd23, %r99, 4;
	add.s64 	%rd24, %rd1, %rd23;
	st.global.f32 	[%rd24+4], %f90;
	st.global.f32 	[%rd24+8], %f94;
	st.global.f32 	[%rd24+12], %f97;
	st.global.f32 	[%rd24+16], %f100;
	st.global.f32 	[%rd24+20], %f19;
	st.global.f32 	[%rd24+24], %f110;
	mov.b32 	%r100, 0;
	st.global.u32 	[%rd24+28], %r100;
$L__BB0_20:
	ret;

}
	// .globl	_Z6nmsGpuPfif
.visible .entry _Z6nmsGpuPfif(
	.param .u64 .ptr .align 1 _Z6nmsGpuPfif_param_0,
	.param .u32 _Z6nmsGpuPfif_param_1,
	.param .f32 _Z6nmsGpuPfif_param_2
)
{
	.local .align 8 .b8 	__local_depot1[8];
	.reg .b64 	%SP;
	.reg .b64 	%SPL;
	.reg .pred 	%p<9>;
	.reg .b32 	%r<17>;
	.reg .b32 	%f<33>;
	.reg .b64 	%rd<11>;
	.reg .b64 	%fd<2>;

	mov.u64 	%SPL, __local_depot1;
	cvta.local.u64 	%SP, %SPL;
	ld.param.u64 	%rd4, [_Z6nmsGpuPfif_param_0];
	ld.param.u32 	%r5, [_Z6nmsGpuPfif_param_1];
	ld.param.f32 	%f2, [_Z6nmsGpuPfif_param_2];
	cvta.to.global.u64 	%rd1, %rd4;
	mov.u32 	%r6, %ctaid.x;
	mov.u32 	%r7, %ntid.x;
	mov.u32 	%r8, %tid.x;
	mad.lo.s32 	%r1, %r6, %r7, %r8;
	ld.global.f32 	%f3, [%rd1];
	cvt.rzi.s32.f32 	%r9, %f3;
	min.s32 	%r2, %r9, %r5;
	setp.ge.s32 	%p1, %r1, %r2;
	@%p1 bra 	$L__BB1_10;
	setp.lt.s32 	%p2, %r2, 1;
	@%p2 bra 	$L__BB1_10;
	mul.lo.s32 	%r11, %r1, 7;
	mul.wide.s32 	%rd5, %r11, 4;
	add.s64 	%rd2, %rd1, %rd5;
	mov.b32 	%r16, 0;
$L__BB1_3:
	setp.eq.s32 	%p3, %r1, %r16;
	@%p3 bra 	$L__BB1_9;
	mul.lo.s32 	%r12, %r16, 7;
	mul.wide.u32 	%rd6, %r12, 4;
	add.s64 	%rd3, %rd1, %rd6;
	ld.global.f32 	%f4, [%rd3+28];
	setp.eq.f32 	%p4, %f4, 0f3F800000;
	@%p4 bra 	$L__BB1_9;
	ld.global.f32 	%f5, [%rd2+24];
	ld.global.f32 	%f6, [%rd3+24];
	setp.neu.f32 	%p5, %f5, %f6;
	@%p5 bra 	$L__BB1_9;
	ld.global.f32 	%f7, [%rd3+20];
	ld.global.f32 	%f8, [%rd2+20];
	setp.ltu.f32 	%p6, %f7, %f8;
	@%p6 bra 	$L__BB1_9;
	ld.global.f32 	%f9, [%rd2+4];
	ld.global.f32 	%f10, [%rd2+8];
	ld.global.f32 	%f11, [%rd2+12];
	ld.global.f32 	%f12, [%rd2+16];
	ld.global.f32 	%f13, [%rd3+4];
	ld.global.f32 	%f14, [%rd3+8];
	ld.global.f32 	%f15, [%rd3+12];
	ld.global.f32 	%f16, [%rd3+16];
	max.f32 	%f17, %f9, %f13;
	max.f32 	%f18, %f10, %f14;
	min.f32 	%f19, %f11, %f15;
	min.f32 	%f20, %f12, %f16;
	sub.f32 	%f21, %f19, %f17;
	max.f32 	%f22, %f21, 0f00000000;
	sub.f32 	%f23, %f20, %f18;
	max.f32 	%f24, %f23, 0f00000000;
	sub.f32 	%f25, %f11, %f9;
	sub.f32 	%f26, %f12, %f10;
	sub.f32 	%f27, %f15, %f13;
	sub.f32 	%f28, %f16, %f14;
	mul.f32 	%f29, %f27, %f28;
	mul.f32 	%f30, %f22, %f24;
	fma.rn.f32 	%f31, %f25, %f26, %f29;
	sub.f32 	%f32, %f31, %f30;
	div.rn.f32 	%f1, %f30, %f32;
	setp.leu.f32 	%p7, %f1, %f2;
	@%p7 bra 	$L__BB1_9;
	mov.b32 	%r13, 1065353216;
	st.global.u32 	[%rd2+28], %r13;
	cvt.f64.f32 	%fd1, %f1;
	add.u64 	%rd7, %SP, 0;
	add.u64 	%rd8, %SPL, 0;
	st.local.f64 	[%rd8], %fd1;
	mov.u64 	%rd9, $str;
	cvta.global.u64 	%rd10, %rd9;
	{ // callseq 0, 0
	.param .b64 param0;
	st.param.b64 	[param0], %rd10;
	.param .b64 param1;
	st.param.b64 	[param1], %rd7;
	.param .b32 retval0;
	call.uni (retval0), 
	vprintf, 
	(
	param0, 
	param1
	);
	ld.param.b32 	%r14, [retval0];
	} // callseq 0
	bra.uni 	$L__BB1_10;
$L__BB1_9:
	add.s32 	%r16, %r16, 1;
	setp.ne.s32 	%p8, %r16, %r2;
	@%p8 bra 	$L__BB1_3;
$L__BB1_10:
	ret;

}


// ===== COMPILED SASS (sm_100) =====

	.target	sm_100

	.elftype	@"ET_EXEC"


//--------------------- .note.nv.tkinfo           --------------------------
	.section	.note.nv.tkinfo,"",@"SHT_NOTE"
	.sectionflags	@"SHF_NOTE_NV_TKINFO"
	.tkinfo
        /*0018*/ 	.word	0x00000002
        /*0030*/ 	.string	""
        /*0030*/ 	.string	"ptxas"
        /*0030*/ 	.string	"Cuda compilation tools, release 13.0, V13.0.88"
        /*0030*/ 	.string	"Build cuda_13.0.r13.0/compiler.36424714_0"
        /*0030*/ 	.string	"-arch sm_100 -m 64 "



//--------------------- .note.nv.cuinfo           --------------------------
	.section	.note.nv.cuinfo,"",@"SHT_NOTE"
	.sectionflags	@"SHF_NOTE_NV_CUINFO"
        /*0018*/ 	.short	0x0002
        /*001a*/ 	.short	0x0064
        /*001c*/ 	.short	0x0082
	.zero		2


//--------------------- .nv.info                  --------------------------
	.section	.nv.info,"",@"SHT_CUDA_INFO"
	.align	4


	//----- nvinfo : EIATTR_REGCOUNT
	.align		4
        /*0000*/ 	.byte	0x04, 0x2f
        /*0002*/ 	.short	(.L_2 - .L_1)
	.align		4
.L_1:
        /*0004*/ 	.word	index@(_Z15decodeGpuKernelPfS_fffffiii)
        /*0008*/ 	.word	0x0000001f


	//----- nvinfo : EIATTR_FRAME_SIZE
	.align		4
.L_2:
        /*000c*/ 	.byte	0x04, 0x11
        /*000e*/ 	.short	(.L_4 - .L_3)
	.align		4
.L_3:
        /*0010*/ 	.word	index@($__internal_1_$__cuda_sm3x_div_rn_noftz_f32_slowpath)
        /*0014*/ 	.word	0x00000000


	//----- nvinfo : EIATTR_FRAME_SIZE
	.align		4
.L_4:
        /*0018*/ 	.byte	0x04, 0x11
        /*001a*/ 	.short	(.L_6 - .L_5)
	.align		4
.L_5:
        /*001c*/ 	.word	index@(_Z15decodeGpuKernelPfS_fffffiii)
        /*0020*/ 	.word	0x00000000


	//----- nvinfo : EIATTR_REGCOUNT
	.align		4
.L_6:
        /*0024*/ 	.byte	0x04, 0x2f
        /*0026*/ 	.short	(.L_8 - .L_7)
	.align		4
.L_7:
        /*0028*/ 	.word	index@(_Z6nmsGpuPfif)
        /*002c*/ 	.word	0x0000001a


	//----- nvinfo : EIATTR_FRAME_SIZE
	.align		4
.L_8:
        /*0030*/ 	.byte	0x04, 0x11
        /*0032*/ 	.short	(.L_10 - .L_9)
	.align		4
.L_9:
        /*0034*/ 	.word	index@($__internal_0_$__cuda_sm3x_div_rn_noftz_f32_slowpath)
        /*0038*/ 	.word	0x00000008


	//----- nvinfo : EIATTR_FRAME_SIZE
	.align		4
.L_10:
        /*003c*/ 	.byte	0x04, 0x11
        /*003e*/ 	.short	(.L_12 - .L_11)
	.align		4
.L_11:
        /*0040*/ 	.word	index@(_Z6nmsGpuPfif)
        /*0044*/ 	.word	0x00000008


	//----- nvinfo : EIATTR_MIN_STACK_SIZE
	.align		4
.L_12:
        /*0048*/ 	.byte	0x04, 0x12
        /*004a*/ 	.short	(.L_14 - .L_13)
	.align		4
.L_13:
        /*004c*/ 	.word	index@(_Z6nmsGpuPfif)
        /*0050*/ 	.word	0x00000008


	//----- nvinfo : EIATTR_MIN_STACK_SIZE
	.align		4
.L_14:
        /*0054*/ 	.byte	0x04, 0x12
        /*0056*/ 	.short	(.L_16 - .L_15)
	.align		4
.L_15:
        /*0058*/ 	.word	index@(_Z15decodeGpuKernelPfS_fffffiii)
        /*005c*/ 	.word	0x00000000
.L_16:


//--------------------- .nv.compat                --------------------------
	.section	.nv.compat,"",@"SHT_CUDA_COMPAT_INFO"
	.align	4
        /*0000*/ 	.byte	0x02, 0x09, 0x00, 0x00, 0x02, 0x02, 0x01, 0x00, 0x02, 0x05, 0x05, 0x00, 0x03, 0x07, 0x01, 0x01
        /*0010*/ 	.byte	0x02, 0x03, 0x00, 0x00, 0x02, 0x06, 0x01, 0x00, 0x04, 0x0b, 0x08, 0x00, 0x01, 0x00, 0x00, 0x00
        /*0020*/ 	.byte	0x00, 0x00, 0x00, 0x00


//--------------------- .nv.info._Z6nmsGpuPfif    --------------------------
	.section	.nv.info._Z6nmsGpuPfif,"",@"SHT_CUDA_INFO"
	.sectionflags	@""
	.align	4


	//----- nvinfo : EIATTR_CUDA_API_VERSION
	.align		4
        /*0000*/ 	.byte	0x04, 0x37
        /*0002*/ 	.short	(.L_18 - .L_17)
.L_17:
        /*0004*/ 	.word	0x00000082


	//----- nvinfo : EIATTR_KPARAM_INFO
	.align		4
.L_18:
        /*0008*/ 	.byte	0x04, 0x17
        /*000a*/ 	.short	(.L_20 - .L_19)
.L_19:
        /*000c*/ 	.word	0x00000000
        /*0010*/ 	.short	0x0002
        /*0012*/ 	.short	0x000c
        /*0014*/ 	.byte	0x00, 0xf0, 0x11, 0x00


	//----- nvinfo : EIATTR_KPARAM_INFO
	.align		4
.L_20:
        /*0018*/ 	.byte	0x04, 0x17
        /*001a*/ 	.short	(.L_22 - .L_21)
.L_21:
        /*001c*/ 	.word	0x00000000
        /*0020*/ 	.short	0x0001
        /*0022*/ 	.short	0x0008
        /*0024*/ 	.byte	0x00, 0xf0, 0x11, 0x00


	//----- nvinfo : EIATTR_KPARAM_INFO
	.align		4
.L_22:
        /*0028*/ 	.byte	0x04, 0x17
        /*002a*/ 	.short	(.L_24 - .L_23)
.L_23:
        /*002c*/ 	.word	0x00000000
        /*0030*/ 	.short	0x0000
        /*0032*/ 	.short	0x0000
        /*0034*/ 	.byte	0x00, 0xf5, 0x21, 0x00


	//----- nvinfo : EIATTR_SPARSE_MMA_MASK
	.align		4
.L_24:
        /*0038*/ 	.byte	0x03, 0x50
        /*003a*/ 	.short	0x0000


	//----- nvinfo : EIATTR_MAXREG_COUNT
	.align		4
        /*003c*/ 	.byte	0x03, 0x1b
        /*003e*/ 	.short	0x00ff


	//----- nvinfo : EIATTR_EXTERNS
	.align		4
        /*0040*/ 	.byte	0x04, 0x0f
        /*0042*/ 	.short	(.L_26 - .L_25)


	//   ....[0]....
	.align		4
.L_25:
        /*0044*/ 	.word	index@(vprintf)


	//----- nvinfo : EIATTR_MERCURY_ISA_VERSION
	.align		4
.L_26:
        /*0048*/ 	.byte	0x03, 0x5f
        /*004a*/ 	.short	0x0101


	//----- nvinfo : EIATTR_VRC_CTA_INIT_COUNT
	.align		4
        /*004c*/ 	.byte	0x02, 0x4a
	.zero		1
	.zero		1


	//----- nvinfo : EIATTR_SYSCALL_OFFSETS
	.align		4
        /*0050*/ 	.byte	0x04, 0x46
        /*0052*/ 	.short	(.L_28 - .L_27)


	//   ....[0]....
.L_27:
        /*0054*/ 	.word	0x000005f0


	//----- nvinfo : EIATTR_EXIT_INSTR_OFFSETS
	.align		4
.L_28:
        /*0058*/ 	.byte	0x04, 0x1c
        /*005a*/ 	.short	(.L_30 - .L_29)


	//   ....[0]....
.L_29:
        /*005c*/ 	.word	0x00000110


	//   ....[1]....
        /*0060*/ 	.word	0x00000130


	//   ....[2]....
        /*0064*/ 	.word	0x00000540


	//   ....[3]....
        /*0068*/ 	.word	0x00000600


	//----- nvinfo : EIATTR_CRS_STACK_SIZE
	.align		4
.L_30:
        /*006c*/ 	.byte	0x04, 0x1e
        /*006e*/ 	.short	(.L_32 - .L_31)
.L_31:
        /*0070*/ 	.word	0x00000000


	//----- nvinfo : EIATTR_CBANK_PARAM_SIZE
	.align		4
.L_32:
        /*0074*/ 	.byte	0x03, 0x19
        /*0076*/ 	.short	0x0010


	//----- nvinfo : EIATTR_PARAM_CBANK
	.align		4
        /*0078*/ 	.byte	0x04, 0x0a
        /*007a*/ 	.short	(.L_34 - .L_33)
	.align		4
.L_33:
        /*007c*/ 	.word	index@(.nv.constant0._Z6nmsGpuPfif)
        /*0080*/ 	.short	0x0380
        /*0082*/ 	.short	0x0010


	//----- nvinfo : EIATTR_SW_WAR
	.align		4
.L_34:
        /*0084*/ 	.byte	0x04, 0x36
        /*0086*/ 	.short	(.L_36 - .L_35)
.L_35:
        /*0088*/ 	.word	0x00000008
.L_36:


//--------------------- .nv.info._Z15decodeGpuKernelPfS_fffffiii --------------------------
	.section	.nv.info._Z15decodeGpuKernelPfS_fffffiii,"",@"SHT_CUDA_INFO"
	.sectionflags	@""
	.align	4


	//----- nvinfo : EIATTR_CUDA_API_VERSION
	.align		4
        /*0000*/ 	.byte	0x04, 0x37
        /*0002*/ 	.short	(.L_38 - .L_37)
.L_37:
        /*0004*/ 	.word	0x00000082


	//----- nvinfo : EIATTR_KPARAM_INFO
	.align		4
.L_38:
        /*0008*/ 	.byte	0x04, 0x17
        /*000a*/ 	.short	(.L_40 - .L_39)
.L_39:
        /*000c*/ 	.word	0x00000000
        /*0010*/ 	.short	0x0009
        /*0012*/ 	.short	0x002c
        /*0014*/ 	.byte	0x00, 0xf0, 0x11, 0x00


	//----- nvinfo : EIATTR_KPARAM_INFO
	.align		4
.L_40:
        /*0018*/ 	.byte	0x04, 0x17
        /*001a*/ 	.short	(.L_42 - .L_41)
.L_41:
        /*001c*/ 	.word	0x00000000
        /*0020*/ 	.short	0x0008
        /*0022*/ 	.short	0x0028
        /*0024*/ 	.byte	0x00, 0xf0, 0x11, 0x00


	//----- nvinfo : EIATTR_KPARAM_INFO
	.align		4
.L_42:
        /*0028*/ 	.byte	0x04, 0x17
        /*002a*/ 	.short	(.L_44 - .L_43)
.L_43:
        /*002c*/ 	.word	0x00000000
        /*0030*/ 	.short	0x0007
        /*0032*/ 	.short	0x0024
        /*0034*/ 	.byte	0x00, 0xf0, 0x11, 0x00


	//----- nvinfo : EIATTR_KPARAM_INFO
	.align		4
.L_44:
        /*0038*/ 	.byte	0x04, 0x17
        /*003a*/ 	.short	(.L_46 - .L_45)
.L_45:
        /*003c*/ 	.word	0x00000000
        /*0040*/ 	.short	0x0006
        /*0042*/ 	.short	0x0020
        /*0044*/ 	.byte	0x00, 0xf0, 0x11, 0x00


	//----- nvinfo : EIATTR_KPARAM_INFO
	.align		4
.L_46:
        /*0048*/ 	.byte	0x04, 0x17
        /*004a*/ 	.short	(.L_48 - .L_47)
.L_47:
        /*004c*/ 	.word	0x00000000
        /*0050*/ 	.short	0x0005
        /*0052*/ 	.short	0x001c
        /*0054*/ 	.byte	0x00, 0xf0, 0x11, 0x00


	//----- nvinfo : EIATTR_KPARAM_INFO
	.align		4
.L_48:
        /*0058*/ 	.byte	0x04, 0x17
        /*005a*/ 	.short	(.L_50 - .L_49)
.L_49:
        /*005c*/ 	.word	0x00000000
        /*0060*/ 	.short	0x0004
        /*0062*/ 	.short	0x0018
        /*0064*/ 	.byte	0x00, 0xf0, 0x11, 0x00


	//----- nvinfo : EIATTR_KPARAM_INFO
	.align		4
.L_50:
        /*0068*/ 	.byte	0x04, 0x17
        /*006a*/ 	.short	(.L_52 - .L_51)
.L_51:
        /*006c*/ 	.word	0x00000000
        /*0070*/ 	.short	0x0003
        /*0072*/ 	.short	0x0014
        /*0074*/ 	.byte	0x00, 0xf0, 0x11, 0x00


	//----- nvinfo : EIATTR_KPARAM_INFO
	.align		4
.L_52:
        /*0078*/ 	.byte	0x04, 0x17
        /*007a*/ 	.short	(.L_54 - .L_53)
.L_53:
        /*007c*/ 	.word	0x00000000
        /*0080*/ 	.short	0x0002
        /*0082*/ 	.short	0x0010
        /*0084*/ 	.byte	0x00, 0xf0, 0x11, 0x00


	//----- nvinfo : EIATTR_KPARAM_INFO
	.align		4
.L_54:
        /*0088*/ 	.byte	0x04, 0x17
        /*008a*/ 	.short	(.L_56 - .L_55)
.L_55:
        /*008c*/ 	.word	0x00000000
        /*0090*/ 	.short	0x0001
        /*0092*/ 	.short	0x0008
        /*0094*/ 	.byte	0x00, 0xf5, 0x21, 0x00


	//----- nvinfo : EIATTR_KPARAM_INFO
	.align		4
.L_56:
        /*0098*/ 	.byte	0x04, 0x17
        /*009a*/ 	.short	(.L_58 - .L_57)
.L_57:
        /*009c*/ 	.word	0x00000000
        /*00a0*/ 	.short	0x0000
        /*00a2*/ 	.short	0x0000
        /*00a4*/ 	.byte	0x00, 0xf5, 0x21, 0x00


	//----- nvinfo : EIATTR_SPARSE_MMA_MASK
	.align		4
.L_58:
        /*00a8*/ 	.byte	0x03, 0x50
        /*00aa*/ 	.short	0x0000


	//----- nvinfo : EIATTR_MAXREG_COUNT
	.align		4
        /*00ac*/ 	.byte	0x03, 0x1b
        /*00ae*/ 	.short	0x00ff


	//----- nvinfo : EIATTR_MERCURY_ISA_VERSION
	.align		4
        /*00b0*/ 	.byte	0x03, 0x5f
        /*00b2*/ 	.short	0x0101


	//----- nvinfo : EIATTR_VRC_CTA_INIT_COUNT
	.align		4
        /*00b4*/ 	.byte	0x02, 0x4a
	.zero		1
	.zero		1


	//----- nvinfo : EIATTR_EXIT_INSTR_OFFSETS
	.align		4
        /*00b8*/ 	.byte	0x04, 0x1c
        /*00ba*/ 	.short	(.L_60 - .L_59)


	//   ....[0]....
.L_59:
        /*00bc*/ 	.word	0x00000070


	//   ....[1]....
        /*00c0*/ 	.word	0x00000130


	//   ....[2]....
        /*00c4*/ 	.word	0x00000bd0


	//   ....[3]....
        /*00c8*/ 	.word	0x00000c40


	//   ....[4]....
        /*00cc*/ 	.word	0x00001160


	//----- nvinfo : EIATTR_CRS_STACK_SIZE
	.align		4
.L_60:
        /*00d0*/ 	.byte	0x04, 0x1e
        /*00d2*/ 	.short	(.L_62 - .L_61)
.L_61:
        /*00d4*/ 	.word	0x00000000


	//----- nvinfo : EIATTR_CBANK_PARAM_SIZE
	.align		4
.L_62:
        /*00d8*/ 	.byte	0x03, 0x19
        /*00da*/ 	.short	0x0030


	//----- nvinfo : EIATTR_PARAM_CBANK
	.align		4
        /*00dc*/ 	.byte	0x04, 0x0a
        /*00de*/ 	.short	(.L_64 - .L_63)
	.align		4
.L_63:
        /*00e0*/ 	.word	index@(.nv.constant0._Z15decodeGpuKernelPfS_fffffiii)
        /*00e4*/ 	.short	0x0380
        /*00e6*/ 	.short	0x0030


	//----- nvinfo : EIATTR_SW_WAR
	.align		4
.L_64:
        /*00e8*/ 	.byte	0x04, 0x36
        /*00ea*/ 	.short	(.L_66 - .L_65)
.L_65:
        /*00ec*/ 	.word	0x00000008
.L_66:


//--------------------- .nv.callgraph             --------------------------
	.section	.nv.callgraph,"",@"SHT_CUDA_CALLGRAPH"
	.align	4
	.sectionentsize	8
	.align		4
        /*0000*/ 	.word	0x00000000
	.align		4
        /*0004*/ 	.word	0xffffffff
	.align		4
        /*0008*/ 	.word	index@(_Z6nmsGpuPfif)
	.align		4
        /*000c*/ 	.word	index@(vprintf)
	.align		4
        /*0010*/ 	.word	0x00000000
	.align		4
        /*0014*/ 	.word	0xfffffffe
	.align		4
        /*0018*/ 	.word	0x00000000
	.align		4
        /*001c*/ 	.word	0xfffffffd
	.align		4
        /*0020*/ 	.word	0x00000000
	.align		4
        /*0024*/ 	.word	0xfffffffc


//--------------------- .nv.constant4             --------------------------
	.section	.nv.constant4,"a",@progbits
	.align	8
	.align		8
.nv.constant4:
        /*0000*/ 	.dword	vprintf
	.align		8
        /*0008*/ 	.dword	$str


//--------------------- .text._Z6nmsGpuPfif       --------------------------
	.section	.text._Z6nmsGpuPfif,"ax",@progbits
	.align	128
        .global         _Z6nmsGpuPfif
        .type           _Z6nmsGpuPfif,@function
        .size           _Z6nmsGpuPfif,(.L_x_46 - _Z6nmsGpuPfif)
        .other          _Z6nmsGpuPfif,@"STO_CUDA_ENTRY STV_DEFAULT"
_Z6nmsGpuPfif:
.text._Z6nmsGpuPfif:
[----:B------:R-:W0:Y:S08]  /*0000*/  LDC R1, c[0x0][0x37c] ;  /* 0x0000df00ff017b82 */ /* 0x000e300000000800 */
[----:B------:R-:W1:Y:S01]  /*0010*/  LDC.64 R2, c[0x0][0x380] ;  /* 0x0000e000ff027b82 */ /* 0x000e620000000a00 */
[----:B------:R-:W1:Y:S01]  /*0020*/  LDCU.64 UR36, c[0x0][0x358] ;  /* 0x00006b00ff2477ac */ /* 0x000e620008000a00 */
[----:B------:R-:W2:Y:S01]  /*0030*/  S2R R5, SR_TID.X ;  /* 0x0000000000057919 */ /* 0x000ea20000002100 */
[----:B0-----:R-:W-:Y:S01]  /*0040*/  VIADD R1, R1, 0xfffffff8 ;  /* 0xfffffff801017836 */ /* 0x001fe20000000000 */
[----:B------:R-:W0:Y:S04]  /*0050*/  LDCU UR5, c[0x0][0x2fc] ;  /* 0x00005f80ff0577ac */ /* 0x000e280008000800 */
[----:B------:R-:W2:Y:S01]  /*0060*/  S2UR UR6, SR_CTAID.X ;  /* 0x00000000000679c3 */ /* 0x000ea20000002500 */
[----:B------:R-:W3:Y:S01]  /*0070*/  LDCU UR7, c[0x0][0x388] ;  /* 0x00007100ff0777ac */ /* 0x000ee20008000800 */
[----:B-1----:R-:W4:Y:S06]  /*0080*/  LDG.E R2, desc[UR36][R2.64] ;  /* 0x0000002402027981 */ /* 0x002f2c000c1e1900 */
[----:B------:R-:W2:Y:S01]  /*0090*/  LDC R10, c[0x0][0x360] ;  /* 0x0000d800ff0a7b82 */ /* 0x000ea20000000800 */
[----:B------:R-:W1:Y:S02]  /*00a0*/  LDCU UR4, c[0x0][0x2f8] ;  /* 0x00005f00ff0477ac */ /* 0x000e640008000800 */
[----:B-1----:R-:W-:Y:S01]  /*00b0*/  IADD3 R6, P1, PT, R1, UR4, RZ ;  /* 0x0000000401067c10 */ /* 0x002fe2000ff3e0ff */
[----:B--2---:R-:W-:-:S04]  /*00c0*/  IMAD R10, R10, UR6, R5 ;  /* 0x000000060a0a7c24 */ /* 0x004fc8000f8e0205 */
[----:B0-----:R-:W-:Y:S01]  /*00d0*/  IMAD.X R7, RZ, RZ, UR5, P1 ;  /* 0x00000005ff077e24 */ /* 0x001fe200088e06ff */
[----:B----4-:R-:W3:Y:S02]  /*00e0*/  F2I.TRUNC.NTZ R11, R2 ;  /* 0x00000002000b7305 */ /* 0x010ee4000020f100 */
[----:B---3--:R-:W-:-:S04]  /*00f0*/  VIMNMX R11, PT, PT, R11, UR7, PT ;  /* 0x000000070b0b7c48 */ /* 0x008fc8000bfe0100 */
[----:B------:R-:W-:-:S13]  /*0100*/  ISETP.GE.AND P0, PT, R10, R11, PT ;  /* 0x0000000b0a00720c */ /* 0x000fda0003f06270 */
[----:B------:R-:W-:Y:S05]  /*0110*/  @P0 EXIT ;  /* 0x000000000000094d */ /* 0x000fea0003800000 */
[----:B------:R-:W-:-:S13]  /*0120*/  ISETP.GE.AND P0, PT, R11, 0x1, PT ;  /* 0x000000010b00780c */ /* 0x000fda0003f06270 */
[----:B------:R-:W-:Y:S05]  /*0130*/  @!P0 EXIT ;  /* 0x000000000000894d */ /* 0x000fea0003800000 */
[----:B------:R-:W0:Y:S01]  /*0140*/  LDC.64 R2, c[0x0][0x380] ;  /* 0x0000e000ff027b82 */ /* 0x000e220000000a00 */
[----:B------:R-:W-:Y:S01]  /*0150*/  IMAD R5, R10, 0x7, RZ ;  /* 0x000000070a057824 */ /* 0x000fe200078e02ff */
[----:B------:R-:W1:Y:S01]  /*0160*/  LDCU UR38, c[0x0][0x38c] ;  /* 0x00007180ff2677ac */ /* 0x000e620008000800 */
[----:B------:R-:W-:-:S05]  /*0170*/  IMAD.MOV.U32 R12, RZ, RZ, RZ ;  /* 0x000000ffff0c7224 */ /* 0x000fca00078e00ff */
[----:B------:R-:W2:Y:S01]  /*0180*/  LDC.64 R8, c[0x0][0x380] ;  /* 0x0000e000ff087b82 */ /* 0x000ea20000000a00 */
[----:B01----:R-:W-:-:S07]  /*0190*/  IMAD.WIDE R2, R5, 0x4, R2 ;  /* 0x0000000405027825 */ /* 0x003fce00078e0202 */
.L_x_5:
[----:B------:R-:W-:Y:S01]  /*01a0*/  ISETP.NE.AND P0, PT, R10, R12, PT ;  /* 0x0000000c0a00720c */ /* 0x000fe20003f05270 */
[----:B------:R-:W-:-:S12]  /*01b0*/  BSSY.RECONVERGENT B6, `(.L_x_0) ;  /* 0x0000035000067945 */ /* 0x000fd80003800200 */
[----:B------:R-:W-:Y:S05]  /*01c0*/  @!P0 BRA `(.L_x_1) ;  /* 0x0000000000cc8947 */ /* 0x000fea0003800000 */
[----:B------:R-:W-:-:S04]  /*01d0*/  IMAD R5, R12, 0x7, RZ ;  /* 0x000000070c057824 */ /* 0x000fc800078e02ff */
[----:B--2---:R-:W-:-:S05]  /*01e0*/  IMAD.WIDE.U32 R4, R5, 0x4, R8 ;  /* 0x0000000405047825 */ /* 0x004fca00078e0008 */
[----:B------:R-:W2:Y:S02]  /*01f0*/  LDG.E R0, desc[UR36][R4.64+0x1c] ;  /* 0x00001c2404007981 */ /* 0x000ea4000c1e1900 */
[----:B--2---:R-:W-:-:S13]  /*0200*/  FSETP.NEU.AND P0, PT, R0, 1, PT ;  /* 0x3f8000000000780b */ /* 0x004fda0003f0d000 */
[----:B------:R-:W-:Y:S05]  /*0210*/  @!P0 BRA `(.L_x_1) ;  /* 0x0000000000b88947 */ /* 0x000fea0003800000 */
[----:B------:R-:W2:Y:S04]  /*0220*/  LDG.E R0, desc[UR36][R2.64+0x18] ;  /* 0x0000182402007981 */ /* 0x000ea8000c1e1900 */
[----:B------:R-:W2:Y:S02]  /*0230*/  LDG.E R13, desc[UR36][R4.64+0x18] ;  /* 0x00001824040d7981 */ /* 0x000ea4000c1e1900 */
[----:B--2---:R-:W-:-:S13]  /*0240*/  FSETP.NEU.AND P0, PT, R0, R13, PT ;  /* 0x0000000d0000720b */ /* 0x004fda0003f0d000 */
[----:B------:R-:W-:Y:S05]  /*0250*/  @P0 BRA `(.L_x_1) ;  /* 0x0000000000a80947 */ /* 0x000fea0003800000 */
[----:B------:R-:W2:Y:S04]  /*0260*/  LDG.E R0, desc[UR36][R4.64+0x14] ;  /* 0x0000142404007981 */ /* 0x000ea8000c1e1900 */
[----:B------:R-:W2:Y:S02]  /*0270*/  LDG.E R13, desc[UR36][R2.64+0x14] ;  /* 0x00001424020d7981 */ /* 0x000ea4000c1e1900 */
[----:B--2---:R-:W-:-:S13]  /*0280*/  FSETP.GE.AND P0, PT, R0, R13, PT ;  /* 0x0000000d0000720b */ /* 0x004fda0003f06000 */
[----:B------:R-:W-:Y:S05]  /*0290*/  @!P0 BRA `(.L_x_1) ;  /* 0x0000000000988947 */ /* 0x000fea0003800000 */
[----:B------:R-:W2:Y:S04]  /*02a0*/  LDG.E R17, desc[UR36][R4.64+0x4] ;  /* 0x0000042404117981 */ /* 0x000ea8000c1e1900 */
[----:B------:R-:W3:Y:S04]  /*02b0*/  LDG.E R18, desc[UR36][R4.64+0xc] ;  /* 0x00000c2404127981 */ /* 0x000ee8000c1e1900 */
[----:B------:R-:W4:Y:S04]  /*02c0*/  LDG.E R16, desc[UR36][R4.64+0x8] ;  /* 0x0000082404107981 */ /* 0x000f28000c1e1900 */
[----:B------:R-:W5:Y:S04]  /*02d0*/  LDG.E R19, desc[UR36][R4.64+0x10] ;  /* 0x0000102404137981 */ /* 0x000f68000c1e1900 */
[----:B------:R-:W2:Y:S04]  /*02e0*/  LDG.E R0, desc[UR36][R2.64+0x4] ;  /* 0x0000042402007981 */ /* 0x000ea8000c1e1900 */
[----:B------:R-:W4:Y:S04]  /*02f0*/  LDG.E R15, desc[UR36][R2.64+0xc] ;  /* 0x00000c24020f7981 */ /* 0x000f28000c1e1900 */
[----:B------:R-:W5:Y:S04]  /*0300*/  LDG.E R13, desc[UR36][R2.64+0x8] ;  /* 0x00000824020d7981 */ /* 0x000f68000c1e1900 */
[----:B------:R-:W5:Y:S01]  /*0310*/  LDG.E R14, desc[UR36][R2.64+0x10] ;  /* 0x00001024020e7981 */ /* 0x000f62000c1e1900 */
[----:B------:R-:W-:Y:S01]  /*0320*/  BSSY.RECONVERGENT B0, `(.L_x_2) ;  /* 0x000001b000007945 */ /* 0x000fe20003800200 */
[C---:B--2---:R-:W-:Y:S01]  /*0330*/  FMNMX R20, R0.reuse, R17, !PT ;  /* 0x0000001100147209 */ /* 0x044fe20007800000 */
[----:B---3--:R-:W-:Y:S01]  /*0340*/  FADD R17, -R17, R18 ;  /* 0x0000001211117221 */ /* 0x008fe20000000100 */
[----:B----4-:R-:W-:Y:S01]  /*0350*/  FMNMX R23, R15, R18, PT ;  /* 0x000000120f177209 */ /* 0x010fe20003800000 */
[----:B------:R-:W-:Y:S01]  /*0360*/  FADD R0, -R0, R15 ;  /* 0x0000000f00007221 */ /* 0x000fe20000000100 */
[----:B-----5:R-:W-:-:S03]  /*0370*/  FMNMX R21, R13, R16, !PT ;  /* 0x000000100d157209 */ /* 0x020fc60007800000 */
[----:B------:R-:W-:Y:S01]  /*0380*/  FADD R20, -R20, R23 ;  /* 0x0000001714147221 */ /* 0x000fe20000000100 */
[----:B------:R-:W-:Y:S01]  /*0390*/  FADD R16, -R16, R19 ;  /* 0x0000001310107221 */ /* 0x000fe20000000100 */
[----:B------:R-:W-:Y:S01]  /*03a0*/  FMNMX R22, R14, R19, PT ;  /* 0x000000130e167209 */ /* 0x000fe20003800000 */
[----:B------:R-:W-:Y:S02]  /*03b0*/  FADD R13, -R13, R14 ;  /* 0x0000000e0d0d7221 */ /* 0x000fe40000000100 */
[----:B------:R-:W-:Y:S01]  /*03c0*/  FMNMX R4, RZ, R20, !PT ;  /* 0x00000014ff047209 */ /* 0x000fe20007800000 */
[----:B------:R-:W-:Y:S01]  /*03d0*/  FMUL R17, R17, R16 ;  /* 0x0000001011117220 */ /* 0x000fe20000400000 */
[----:B------:R-:W-:-:S03]  /*03e0*/  FADD R21, -R21, R22 ;  /* 0x0000001615157221 */ /* 0x000fc60000000100 */
[----:B------:R-:W-:Y:S02]  /*03f0*/  FFMA R13, R0, R13, R17 ;  /* 0x0000000d000d7223 */ /* 0x000fe40000000011 */
[----:B------:R-:W-:-:S05]  /*0400*/  FMNMX R21, RZ, R21, !PT ;  /* 0x00000015ff157209 */ /* 0x000fca0007800000 */
[----:B------:R-:W-:-:S04]  /*0410*/  FMUL R4, R4, R21 ;  /* 0x0000001504047220 */ /* 0x000fc80000400000 */
[----:B------:R-:W-:-:S04]  /*0420*/  FADD R17, -R4, R13 ;  /* 0x0000000d04117221 */ /* 0x000fc80000000100 */
[----:B------:R-:W0:Y:S08]  /*0430*/  MUFU.RCP R0, R17 ;  /* 0x0000001100007308 */ /* 0x000e300000001000 */
[----:B------:R-:W1:Y:S01]  /*0440*/  FCHK P0, R4, R17 ;  /* 0x0000001104007302 */ /* 0x000e620000000000 */
[----:B0-----:R-:W-:-:S04]  /*0450*/  FFMA R5, -R17, R0, 1 ;  /* 0x3f80000011057423 */ /* 0x001fc80000000100 */
[----:B------:R-:W-:-:S04]  /*0460*/  FFMA R5, R0, R5, R0 ;  /* 0x0000000500057223 */ /* 0x000fc80000000000 */
[----:B------:R-:W-:-:S04]  /*0470*/  FFMA R0, R4, R5, RZ ;  /* 0x0000000504007223 */ /* 0x000fc800000000ff */
[----:B------:R-:W-:-:S04]  /*0480*/  FFMA R13, -R17, R0, R4 ;  /* 0x00000000110d7223 */ /* 0x000fc80000000104 */
[----:B------:R-:W-:Y:S01]  /*0490*/  FFMA R0, R5, R13, R0 ;  /* 0x0000000d05007223 */ /* 0x000fe20000000000 */
[----:B-1----:R-:W-:Y:S06]  /*04a0*/  @!P0 BRA `(.L_x_3) ;  /* 0x0000000000088947 */ /* 0x002fec0003800000 */
[----:B------:R-:W-:-:S07]  /*04b0*/  MOV R14, 0x4d0 ;  /* 0x000004d0000e7802 */ /* 0x000fce0000000f00 */
[----:B------:R-:W-:Y:S05]  /*04c0*/  CALL.REL.NOINC `($__internal_0_$__cuda_sm3x_div_rn_noftz_f32_slowpath) ;  /* 0x0000000000507944 */ /* 0x000fea0003c00000 */
.L_x_3:
[----:B------:R-:W-:Y:S05]  /*04d0*/  BSYNC.RECONVERGENT B0 ;  /* 0x0000000000007941 */ /* 0x000fea0003800200 */
.L_x_2:
[----:B------:R-:W-:-:S13]  /*04e0*/  FSETP.GT.AND P0, PT, R0, UR38, PT ;  /* 0x0000002600007c0b */ /* 0x000fda000bf04000 */
[----:B------:R-:W-:Y:S05]  /*04f0*/  @P0 BRA `(.L_x_4) ;  /* 0x0000000000140947 */ /* 0x000fea0003800000 */
.L_x_1:
[----:B------:R-:W-:Y:S05]  /*0500*/  BSYNC.RECONVERGENT B6 ;  /* 0x0000000000067941 */ /* 0x000fea0003800200 */
.L_x_0:
[----:B------:R-:W-:-:S05]  /*0510*/  VIADD R12, R12, 0x1 ;  /* 0x000000010c0c7836 */ /* 0x000fca0000000000 */
[----:B------:R-:W-:-:S13]  /*0520*/  ISETP.NE.AND P0, PT, R12, R11, PT ;  /* 0x0000000b0c00720c */ /* 0x000fda0003f05270 */
[----:B------:R-:W-:Y:S05]  /*0530*/  @P0 BRA `(.L_x_5) ;  /* 0xfffffffc00180947 */ /* 0x000fea000383ffff */
[----:B------:R-:W-:Y:S05]  /*0540*/  EXIT ;  /* 0x000000000000794d */ /* 0x000fea0003800000 */
.L_x_4:
[----:B------:R-:W0:Y:S01]  /*0550*/  F2F.F64.F32 R8, R0 ;  /* 0x0000000000087310 */ /* 0x000e220000201800 */
[----:B------:R-:W-:Y:S01]  /*0560*/  MOV R10, 0x0 ;  /* 0x00000000000a7802 */ /* 0x000fe20000000f00 */
[----:B------:R-:W-:Y:S01]  /*0570*/  IMAD.MOV.U32 R13, RZ, RZ, 0x3f800000 ;  /* 0x3f800000ff0d7424 */ /* 0x000fe200078e00ff */
[----:B------:R-:W1:Y:S04]  /*0580*/  LDCU.64 UR4, c[0x4][0x8] ;  /* 0x01000100ff0477ac */ /* 0x000e680008000a00 */
[----:B------:R2:W-:Y:S01]  /*0590*/  STG.E desc[UR36][R2.64+0x1c], R13 ;  /* 0x00001c0d02007986 */ /* 0x0005e2000c101924 */
[----:B------:R-:W3:Y:S03]  /*05a0*/  LDC.64 R10, c[0x4][R10] ;  /* 0x010000000a0a7b82 */ /* 0x000ee60000000a00 */
[----:B0-----:R2:W-:Y:S01]  /*05b0*/  STL.64 [R1], R8 ;  /* 0x0000000801007387 */ /* 0x0015e20000100a00 */
[----:B-1----:R-:W-:-:S02]  /*05c0*/  IMAD.U32 R4, RZ, RZ, UR4 ;  /* 0x00000004ff047e24 */ /* 0x002fc4000f8e00ff */
[----:B------:R-:W-:-:S07]  /*05d0*/  IMAD.U32 R5, RZ, RZ, UR5 ;  /* 0x00000005ff057e24 */ /* 0x000fce000f8e00ff */
[----:B------:R-:W-:-:S07]  /*05e0*/  LEPC R20, `(.L_x_6) ;  /* 0x000000001014794e */ /* 0x000fce0000000000 */
[----:B--23--:R-:W-:Y:S05]  /*05f0*/  CALL.ABS.NOINC R10 ;  /* 0x000000000a007343 */ /* 0x00cfea0003c00000 */
.L_x_6:
[----:B------:R-:W-:Y:S05]  /*0600*/  EXIT ;  /* 0x000000000000794d */ /* 0x000fea0003800000 */
        .weak           $__internal_0_$__cuda_sm3x_div_rn_noftz_f32_slowpath
        .type           $__internal_0_$__cuda_sm3x_div_rn_noftz_f32_slowpath,@function
        .size           $__internal_0_$__cuda_sm3x_div_rn_noftz_f32_slowpath,(.L_x_46 - $__internal_0_$__cuda_sm3x_div_rn_noftz_f32_slowpath)
$__internal_0_$__cuda_sm3x_div_rn_noftz_f32_slowpath:
[----:B------:R-:W-:Y:S01]  /*0610*/  SHF.R.U32.HI R15, RZ, 0x17, R17 ;  /* 0x00000017ff0f7819 */ /* 0x000fe20000011611 */
[----:B------:R-:W-:Y:S01]  /*0620*/  BSSY.RECONVERGENT B1, `(.L_x_7) ;  /* 0x0000064000017945 */ /* 0x000fe20003800200 */
[----:B------:R-:W-:Y:S02]  /*0630*/  SHF.R.U32.HI R0, RZ, 0x17, R4 ;  /* 0x00000017ff007819 */ /* 0x000fe40000011604 */
[----:B------:R-:W-:Y:S02]  /*0640*/  LOP3.LUT R15, R15, 0xff, RZ, 0xc0, !PT ;  /* 0x000000ff0f0f7812 */ /* 0x000fe400078ec0ff */
[----:B------:R-:W-:-:S03]  /*0650*/  LOP3.LUT R16, R0, 0xff, RZ, 0xc0, !PT ;  /* 0x000000ff00107812 */ /* 0x000fc600078ec0ff */
[----:B------:R-:W-:Y:S02]  /*0660*/  VIADD R19, R15, 0xffffffff ;  /* 0xffffffff0f137836 */ /* 0x000fe40000000000 */
[----:B------:R-:W-:-:S03]  /*0670*/  VIADD R18, R16, 0xffffffff ;  /* 0xffffffff10127836 */ /* 0x000fc60000000000 */
[----:B------:R-:W-:-:S04]  /*0680*/  ISETP.GT.U32.AND P0, PT, R19, 0xfd, PT ;  /* 0x000000fd1300780c */ /* 0x000fc80003f04070 */
[----:B------:R-:W-:-:S13]  /*0690*/  ISETP.GT.U32.OR P0, PT, R18, 0xfd, P0 ;  /* 0x000000fd1200780c */ /* 0x000fda0000704470 */
[----:B------:R-:W-:Y:S01]  /*06a0*/  @!P0 IMAD.MOV.U32 R13, RZ, RZ, RZ ;  /* 0x000000ffff0d8224 */ /* 0x000fe200078e00ff */
[----:B------:R-:W-:Y:S06]  /*06b0*/  @!P0 BRA `(.L_x_8) ;  /* 0x0000000000648947 */ /* 0x000fec0003800000 */
[----:B------:R-:W-:Y:S01]  /*06c0*/  FSETP.GTU.FTZ.AND P0, PT, |R4|, +INF , PT ;  /* 0x7f8000000400780b */ /* 0x000fe20003f1c200 */
[----:B------:R-:W-:Y:S01]  /*06d0*/  IMAD.MOV.U32 R0, RZ, RZ, R4 ;  /* 0x000000ffff007224 */ /* 0x000fe200078e0004 */
[----:B------:R-:W-:Y:S01]  /*06e0*/  FSETP.GTU.FTZ.AND P1, PT, |R17|, +INF , PT ;  /* 0x7f8000001100780b */ /* 0x000fe20003f3c200 */
[----:B------:R-:W-:-:S03]  /*06f0*/  IMAD.MOV.U32 R5, RZ, RZ, R17 ;  /* 0x000000ffff057224 */ /* 0x000fc600078e0011 */
[----:B------:R-:W-:-:S13]  /*0700*/  PLOP3.LUT P0, PT, P0, P1, PT, 0xf8, 0x8f ;  /* 0x00000000008f781c */ /* 0x000fda0000703f70 */
[----:B------:R-:W-:Y:S05]  /*0710*/  @P0 BRA `(.L_x_9) ;  /* 0x00000004004c0947 */ /* 0x000fea0003800000 */
[----:B------:R-:W-:-:S13]  /*0720*/  LOP3.LUT P0, RZ, R17, 0x7fffffff, R4, 0xc8, !PT ;  /* 0x7fffffff11ff7812 */ /* 0x000fda000780c804 */
[----:B------:R-:W-:Y:S05]  /*0730*/  @!P0 BRA `(.L_x_10) ;  /* 0x00000004003c8947 */ /* 0x000fea0003800000 */
[C---:B------:R-:W-:Y:S02]  /*0740*/  FSETP.NEU.FTZ.AND P2, PT, |R0|.reuse, +INF , PT ;  /* 0x7f8000000000780b */ /* 0x040fe40003f5d200 */
[----:B------:R-:W-:Y:S02]  /*0750*/  FSETP.NEU.FTZ.AND P1, PT, |R5|, +INF , PT ;  /* 0x7f8000000500780b */ /* 0x000fe40003f3d200 */
[----:B------:R-:W-:-:S11]  /*0760*/  FSETP.NEU.FTZ.AND P0, PT, |R0|, +INF , PT ;  /* 0x7f8000000000780b */ /* 0x000fd60003f1d200 */
[----:B------:R-:W-:Y:S05]  /*0770*/  @!P1 BRA !P2, `(.L_x_10) ;  /* 0x00000004002c9947 */ /* 0x000fea0005000000 */
[----:B------:R-:W-:-:S04]  /*0780*/  LOP3.LUT P2, RZ, R4, 0x7fffffff, RZ, 0xc0, !PT ;  /* 0x7fffffff04ff7812 */ /* 0x000fc8000784c0ff */
[----:B------:R-:W-:-:S13]  /*0790*/  PLOP3.LUT P1, PT, P1, P2, PT, 0x2f, 0xf2 ;  /* 0x0000000000f2781c */ /* 0x000fda0000f24577 */
[----:B------:R-:W-:Y:S05]  /*07a0*/  @P1 BRA `(.L_x_11) ;  /* 0x0000000400181947 */ /* 0x000fea0003800000 */
[----:B------:R-:W-:-:S04]  /*07b0*/  LOP3.LUT P1, RZ, R17, 0x7fffffff, RZ, 0xc0, !PT ;  /* 0x7fffffff11ff7812 */ /* 0x000fc8000782c0ff */
[----:B------:R-:W-:-:S13]  /*07c0*/  PLOP3.LUT P0, PT, P0, P1, PT, 0x2f, 0xf2 ;  /* 0x0000000000f2781c */ /* 0x000fda0000702577 */
[----:B------:R-:W-:Y:S05]  /*07d0*/  @P0 BRA `(.L_x_12) ;  /* 0x0000000400000947 */ /* 0x000fea0003800000 */
[----:B------:R-:W-:Y:S02]  /*07e0*/  ISETP.GE.AND P0, PT, R18, RZ, PT ;  /* 0x000000ff1200720c */ /* 0x000fe40003f06270 */
[----:B------:R-:W-:-:S11]  /*07f0*/  ISETP.GE.AND P1, PT, R19, RZ, PT ;  /* 0x000000ff1300720c */ /* 0x000fd60003f26270 */
[----:B------:R-:W-:Y:S02]  /*0800*/  @P0 IMAD.MOV.U32 R13, RZ, RZ, RZ ;  /* 0x000000ffff0d0224 */ /* 0x000fe400078e00ff */
[----:B------:R-:W-:Y:S01]  /*0810*/  @!P0 FFMA R4, R0, 1.84467440737095516160e+19, RZ ;  /* 0x5f80000000048823 */ /* 0x000fe200000000ff */
[----:B------:R-:W-:Y:S02]  /*0820*/  @!P0 IMAD.MOV.U32 R13, RZ, RZ, -0x40 ;  /* 0xffffffc0ff0d8424 */ /* 0x000fe400078e00ff */
[----:B------:R-:W-:Y:S02]  /*0830*/  @!P1 FFMA R17, R5, 1.84467440737095516160e+19, RZ ;  /* 0x5f80000005119823 */ /* 0x000fe400000000ff */
[----:B------:R-:W-:-:S07]  /*0840*/  @!P1 VIADD R13, R13, 0x40 ;  /* 0x000000400d0d9836 */ /* 0x000fce0000000000 */
.L_x_8:
[----:B------:R-:W-:Y:S01]  /*0850*/  LEA R0, R15, 0xc0800000, 0x17 ;  /* 0xc08000000f007811 */ /* 0x000fe200078eb8ff */
[----:B------:R-:W-:Y:S01]  /*0860*/  VIADD R16, R16, 0xffffff81 ;  /* 0xffffff8110107836 */ /* 0x000fe20000000000 */
[----:B------:R-:W-:Y:S03]  /*0870*/  BSSY.RECONVERGENT B2, `(.L_x_13) ;  /* 0x0000035000027945 */ /* 0x000fe60003800200 */
[----:B------:R-:W-:Y:S02]  /*0880*/  IMAD.IADD R17, R17, 0x1, -R0 ;  /* 0x0000000111117824 */ /* 0x000fe400078e0a00 */
[C---:B------:R-:W-:Y:S01]  /*0890*/  IMAD R0, R16.reuse, -0x800000, R4 ;  /* 0xff80000010007824 */ /* 0x040fe200078e0204 */
[----:B------:R-:W-:Y:S01]  /*08a0*/  IADD3 R16, PT, PT, R16, 0x7f, -R15 ;  /* 0x0000007f10107810 */ /* 0x000fe20007ffe80f */
[----:B------:R-:W0:Y:S01]  /*08b0*/  MUFU.RCP R5, R17 ;  /* 0x0000001100057308 */ /* 0x000e220000001000 */
[----:B------:R-:W-:-:S03]  /*08c0*/  FADD.FTZ R19, -R17, -RZ ;  /* 0x800000ff11137221 */ /* 0x000fc60000010100 */
[----:B------:R-:W-:Y:S02]  /*08d0*/  IMAD.IADD R13, R16, 0x1, R13 ;  /* 0x00000001100d7824 */ /* 0x000fe400078e020d */
[----:B0-----:R-:W-:-:S04]  /*08e0*/  FFMA R18, R5, R19, 1 ;  /* 0x3f80000005127423 */ /* 0x001fc80000000013 */
[----:B------:R-:W-:-:S04]  /*08f0*/  FFMA R5, R5, R18, R5 ;  /* 0x0000001205057223 */ /* 0x000fc80000000005 */
[----:B------:R-:W-:-:S04]  /*0900*/  FFMA R4, R0, R5, RZ ;  /* 0x0000000500047223 */ /* 0x000fc800000000ff */
[----:B------:R-:W-:-:S04]  /*0910*/  FFMA R18, R19, R4, R0 ;  /* 0x0000000413127223 */ /* 0x000fc80000000000 */
[----:B------:R-:W-:-:S04]  /*0920*/  FFMA R18, R5, R18, R4 ;  /* 0x0000001205127223 */ /* 0x000fc80000000004 */
[----:B------:R-:W-:-:S04]  /*0930*/  FFMA R19, R19, R18, R0 ;  /* 0x0000001213137223 */ /* 0x000fc80000000000 */
[----:B------:R-:W-:-:S05]  /*0940*/  FFMA R0, R5, R19, R18 ;  /* 0x0000001305007223 */ /* 0x000fca0000000012 */
[----:B------:R-:W-:-:S04]  /*0950*/  SHF.R.U32.HI R4, RZ, 0x17, R0 ;  /* 0x00000017ff047819 */ /* 0x000fc80000011600 */
[----:B------:R-:W-:-:S05]  /*0960*/  LOP3.LUT R4, R4, 0xff, RZ, 0xc0, !PT ;  /* 0x000000ff04047812 */ /* 0x000fca00078ec0ff */
[----:B------:R-:W-:-:S04]  /*0970*/  IMAD.IADD R15, R4, 0x1, R13 ;  /* 0x00000001040f7824 */ /* 0x000fc800078e020d */
[----:B------:R-:W-:-:S05]  /*0980*/  VIADD R4, R15, 0xffffffff ;  /* 0xffffffff0f047836 */ /* 0x000fca0000000000 */
[----:B------:R-:W-:-:S13]  /*0990*/  ISETP.GE.U32.AND P0, PT, R4, 0xfe, PT ;  /* 0x000000fe0400780c */ /* 0x000fda0003f06070 */
[----:B------:R-:W-:Y:S05]  /*09a0*/  @!P0 BRA `(.L_x_14) ;  /* 0x0000000000808947 */ /* 0x000fea0003800000 */
[----:B------:R-:W-:-:S13]  /*09b0*/  ISETP.GT.AND P0, PT, R15, 0xfe, PT ;  /* 0x000000fe0f00780c */ /* 0x000fda0003f04270 */
[----:B------:R-:W-:Y:S05]  /*09c0*/  @P0 BRA `(.L_x_15) ;  /* 0x00000000006c0947 */ /* 0x000fea0003800000 */
[----:B------:R-:W-:-:S13]  /*09d0*/  ISETP.GE.AND P0, PT, R15, 0x1, PT ;  /* 0x000000010f00780c */ /* 0x000fda0003f06270 */
[----:B------:R-:W-:Y:S05]  /*09e0*/  @P0 BRA `(.L_x_16) ;  /* 0x0000000000740947 */ /* 0x000fea0003800000 */
[----:B------:R-:W-:Y:S02]  /*09f0*/  ISETP.GE.AND P0, PT, R15, -0x18, PT ;  /* 0xffffffe80f00780c */ /* 0x000fe40003f06270 */
[----:B------:R-:W-:-:S11]  /*0a00*/  LOP3.LUT R0, R0, 0x80000000, RZ, 0xc0, !PT ;  /* 0x8000000000007812 */ /* 0x000fd600078ec0ff */
[----:B------:R-:W-:Y:S05]  /*0a10*/  @!P0 BRA `(.L_x_16) ;  /* 0x0000000000688947 */ /* 0x000fea0003800000 */
[-CC-:B------:R-:W-:Y:S01]  /*0a20*/  FFMA.RZ R4, R5, R19.reuse, R18.reuse ;  /* 0x0000001305047223 */ /* 0x180fe2000000c012 */
[C---:B------:R-:W-:Y:S01]  /*0a30*/  VIADD R16, R15.reuse, 0x20 ;  /* 0x000000200f107836 */ /* 0x040fe20000000000 */
[C---:B------:R-:W-:Y:S02]  /*0a40*/  ISETP.NE.AND P2, PT, R15.reuse, RZ, PT ;  /* 0x000000ff0f00720c */ /* 0x040fe40003f45270 */
[----:B------:R-:W-:Y:S01]  /*0a50*/  ISETP.NE.AND P1, PT, R15, RZ, PT ;  /* 0x000000ff0f00720c */ /* 0x000fe20003f25270 */
[----:B------:R-:W-:Y:S01]  /*0a60*/  IMAD.MOV R15, RZ, RZ, -R15 ;  /* 0x000000ffff0f7224 */ /* 0x000fe200078e0a0f */
[----:B------:R-:W-:Y:S01]  /*0a70*/  LOP3.LUT R13, R4, 0x7fffff, RZ, 0xc0, !PT ;  /* 0x007fffff040d7812 */ /* 0x000fe200078ec0ff */
[CCC-:B------:R-:W-:Y:S01]  /*0a80*/  FFMA.RP R4, R5.reuse, R19.reuse, R18.reuse ;  /* 0x0000001305047223 */ /* 0x1c0fe20000008012 */
[----:B------:R-:W-:Y:S02]  /*0a90*/  FFMA.RM R5, R5, R19, R18 ;  /* 0x0000001305057223 */ /* 0x000fe40000004012 */
[----:B------:R-:W-:-:S03]  /*0aa0*/  LOP3.LUT R13, R13, 0x800000, RZ, 0xfc, !PT ;  /* 0x008000000d0d7812 */ /* 0x000fc600078efcff */
[----:B------:R-:W-:Y:S02]  /*0ab0*/  FSETP.NEU.FTZ.AND P0, PT, R4, R5, PT ;  /* 0x000000050400720b */ /* 0x000fe40003f1d000 */
[----:B------:R-:W-:Y:S02]  /*0ac0*/  SHF.L.U32 R16, R13, R16, RZ ;  /* 0x000000100d107219 */ /* 0x000fe400000006ff */
[----:B------:R-:W-:Y:S02]  /*0ad0*/  SEL R4, R15, RZ, P2 ;  /* 0x000000ff0f047207 */ /* 0x000fe40001000000 */
[----:B------:R-:W-:Y:S02]  /*0ae0*/  ISETP.NE.AND P1, PT, R16, RZ, P1 ;  /* 0x000000ff1000720c */ /* 0x000fe40000f25270 */
[----:B------:R-:W-:Y:S02]  /*0af0*/  SHF.R.U32.HI R4, RZ, R4, R13 ;  /* 0x00000004ff047219 */ /* 0x000fe4000001160d */
[----:B------:R-:W-:-:S02]  /*0b00*/  PLOP3.LUT P0, PT, P0, P1, PT, 0xf8, 0x8f ;  /* 0x00000000008f781c */ /* 0x000fc40000703f70 */
[----:B------:R-:W-:Y:S02]  /*0b10*/  SHF.R.U32.HI R16, RZ, 0x1, R4 ;  /* 0x00000001ff107819 */ /* 0x000fe40000011604 */
[----:B------:R-:W-:-:S04]  /*0b20*/  SEL R5, RZ, 0x1, !P0 ;  /* 0x00000001ff057807 */ /* 0x000fc80004000000 */
[----:B------:R-:W-:-:S04]  /*0b30*/  LOP3.LUT R5, R5, 0x1, R16, 0xf8, !PT ;  /* 0x0000000105057812 */ /* 0x000fc800078ef810 */
[----:B------:R-:W-:-:S05]  /*0b40*/  LOP3.LUT R5, R5, R4, RZ, 0xc0, !PT ;  /* 0x0000000405057212 */ /* 0x000fca00078ec0ff */
[----:B------:R-:W-:-:S05]  /*0b50*/  IMAD.IADD R5, R16, 0x1, R5 ;  /* 0x0000000110057824 */ /* 0x000fca00078e0205 */
[----:B------:R-:W-:Y:S01]  /*0b60*/  LOP3.LUT R0, R5, R0, RZ, 0xfc, !PT ;  /* 0x0000000005007212 */ /* 0x000fe200078efcff */
[----:B------:R-:W-:Y:S06]  /*0b70*/  BRA `(.L_x_16) ;  /* 0x0000000000107947 */ /* 0x000fec0003800000 */
.L_x_15:
[----:B------:R-:W-:-:S04]  /*0b80*/  LOP3.LUT R0, R0, 0x80000000, RZ, 0xc0, !PT ;  /* 0x8000000000007812 */ /* 0x000fc800078ec0ff */
[----:B------:R-:W-:Y:S01]  /*0b90*/  LOP3.LUT R0, R0, 0x7f800000, RZ, 0xfc, !PT ;  /* 0x7f80000000007812 */ /* 0x000fe200078efcff */
[----:B------:R-:W-:Y:S06]  /*0ba0*/  BRA `(.L_x_16) ;  /* 0x0000000000047947 */ /* 0x000fec0003800000 */
.L_x_14:
[----:B------:R-:W-:-:S07]  /*0bb0*/  IMAD R0, R13, 0x800000, R0 ;  /* 0x008000000d007824 */ /* 0x000fce00078e0200 */
.L_x_16:
[----:B------:R-:W-:Y:S05]  /*0bc0*/  BSYNC.RECONVERGENT B2 ;  /* 0x0000000000027941 */ /* 0x000fea0003800200 */
.L_x_13:
[----:B------:R-:W-:Y:S05]  /*0bd0*/  BRA `(.L_x_17) ;  /* 0x0000000000207947 */ /* 0x000fea0003800000 */
.L_x_12:
[----:B------:R-:W-:-:S04]  /*0be0*/  LOP3.LUT R0, R17, 0x80000000, R4, 0x48, !PT ;  /* 0x8000000011007812 */ /* 0x000fc800078e4804 */
[----:B------:R-:W-:Y:S01]  /*0bf0*/  LOP3.LUT R0, R0, 0x7f800000, RZ, 0xfc, !PT ;  /* 0x7f80000000007812 */ /* 0x000fe200078efcff */
[----:B------:R-:W-:Y:S06]  /*0c00*/  BRA `(.L_x_17) ;  /* 0x0000000000147947 */ /* 0x000fec0003800000 */
.L_x_11:
[----:B------:R-:W-:Y:S01]  /*0c10*/  LOP3.LUT R0, R17, 0x80000000, R4, 0x48, !PT ;  /* 0x8000000011007812 */ /* 0x000fe200078e4804 */
[----:B------:R-:W-:Y:S06]  /*0c20*/  BRA `(.L_x_17) ;  /* 0x00000000000c7947 */ /* 0x000fec0003800000 */
.L_x_10:
[----:B------:R-:W0:Y:S01]  /*0c30*/  MUFU.RSQ R0, -QNAN ;  /* 0xffc0000000007908 */ /* 0x000e220000001400 */
[----:B------:R-:W-:Y:S05]  /*0c40*/  BRA `(.L_x_17) ;  /* 0x0000000000047947 */ /* 0x000fea0003800000 */
.L_x_9:
[----:B------:R-:W-:-:S07]  /*0c50*/  FADD.FTZ R0, R0, R5 ;  /* 0x0000000500007221 */ /* 0x000fce0000010000 */
.L_x_17:
[----:B------:R-:W-:Y:S05]  /*0c60*/  BSYNC.RECONVERGENT B1 ;  /* 0x0000000000017941 */ /* 0x000fea0003800200 */
.L_x_7:
[----:B------:R-:W-:-:S04]  /*0c70*/  IMAD.MOV.U32 R15, RZ, RZ, 0x0 ;  /* 0x00000000ff0f7424 */ /* 0x000fc800078e00ff */
[----:B0-----:R-:W-:Y:S05]  /*0c80*/  RET.REL.NODEC R14 `(_Z6nmsGpuPfif) ;  /* 0xfffffff00edc7950 */ /* 0x001fea0003c3ffff */
.L_x_18:
[----:B------:R-:W-:-:S00]  /*0c90*/  BRA `(.L_x_18) ;  /* 0xfffffffc00fc7947 */ /* 0x000fc0000383ffff */
[----:B------:R-:W-:-:S00]  /*0ca0*/  NOP ;  /* 0x0000000000007918 */ /* 0x000fc00000000000 */
        /* <DEDUP_REMOVED lines=13> */
.L_x_46:


//--------------------- .text._Z15decodeGpuKernelPfS_fffffiii --------------------------
	.section	.text._Z15decodeGpuKernelPfS_fffffiii,"ax",@progbits
	.align	128
        .global         _Z15decodeGpuKernelPfS_fffffiii
        .type           _Z15decodeGpuKernelPfS_fffffiii,@function
        .size           _Z15decodeGpuKernelPfS_fffffiii,(.L_x_47 - _Z15decodeGpuKernelPfS_fffffiii)
        .other          _Z15decodeGpuKernelPfS_fffffiii,@"STO_CUDA_ENTRY STV_DEFAULT"
_Z15decodeGpuKernelPfS_fffffiii:
.text._Z15decodeGpuKernelPfS_fffffiii:
[----:B------:R-:W-:Y:S01]  /*0000*/  LDC R1, c[0x0][0x37c] ;  /* 0x0000df00ff017b82 */ /* 0x000fe20000000800 */
[----:B------:R-:W0:Y:S07]  /*0010*/  S2R R3, SR_TID.X ;  /* 0x0000000000037919 */ /* 0x000e2e0000002100 */
[----:B------:R-:W0:Y:S01]  /*0020*/  S2UR UR4, SR_CTAID.X ;  /* 0x00000000000479c3 */ /* 0x000e220000002500 */
[----:B------:R-:W1:Y:S07]  /*0030*/  LDCU UR5, c[0x0][0x3a4] ;  /* 0x00007480ff0577ac */ /* 0x000e6e0008000800 */
[----:B------:R-:W0:Y:S02]  /*0040*/  LDC R0, c[0x0][0x360] ;  /* 0x0000d800ff007b82 */ /* 0x000e240000000800 */
[----:B0-----:R-:W-:-:S05]  /*0050*/  IMAD R0, R0, UR4, R3 ;  /* 0x0000000400007c24 */ /* 0x001fca000f8e0203 */
[----:B-1----:R-:W-:-:S13]  /*0060*/  ISETP.GE.AND P0, PT, R0, UR5, PT ;  /* 0x0000000500007c0c */ /* 0x002fda000bf06270 */
[----:B------:R-:W-:Y:S05]  /*0070*/  @P0 EXIT ;  /* 0x000000000000094d */ /* 0x000fea0003800000 */
[----:B------:R-:W0:Y:S01]  /*0080*/  LDCU UR7, c[0x0][0x3a8] ;  /* 0x00007500ff0777ac */ /* 0x000e220008000800 */
[----:B------:R-:W1:Y:S01]  /*0090*/  LDCU.64 UR10, c[0x0][0x380] ;  /* 0x00007000ff0a77ac */ /* 0x000e620008000a00 */
[----:B------:R-:W2:Y:S01]  /*00a0*/  LDCU.64 UR8, c[0x0][0x358] ;  /* 0x00006b00ff0877ac */ /* 0x000ea20008000a00 */
[----:B------:R-:W3:Y:S01]  /*00b0*/  LDCU UR12, c[0x0][0x39c] ;  /* 0x00007380ff0c77ac */ /* 0x000ee20008000800 */
[----:B0-----:R-:W-:-:S06]  /*00c0*/  UIADD3 UR4, UPT, UPT, UR7, 0x5, URZ ;  /* 0x0000000507047890 */ /* 0x001fcc000fffe0ff */
[----:B------:R-:W-:-:S04]  /*00d0*/  IMAD R2, R0, UR4, RZ ;  /* 0x0000000400027c24 */ /* 0x000fc8000f8e02ff */
[----:B------:R-:W-:-:S03]  /*00e0*/  IMAD.WIDE R2, R2, 0x4, RZ ;  /* 0x0000000402027825 */ /* 0x000fc600078e02ff */
[----:B-1----:R-:W-:-:S04]  /*00f0*/  IADD3 R4, P0, PT, R2, UR10, RZ ;  /* 0x0000000a02047c10 */ /* 0x002fc8000ff1e0ff */
[----:B------:R-:W-:-:S05]  /*0100*/  IADD3.X R5, PT, PT, R3, UR11, RZ, P0, !PT ;  /* 0x0000000b03057c10 */ /* 0x000fca00087fe4ff */
[----:B--2---:R-:W3:Y:S02]  /*0110*/  LDG.E R0, desc[UR8][R4.64+0x10] ;  /* 0x0000100804007981 */ /* 0x004ee4000c1e1900 */
[----:B---3--:R-:W-:-:S13]  /*0120*/  FSETP.GTU.AND P0, PT, R0, UR12, PT ;  /* 0x0000000c00007c0b */ /* 0x008fda000bf0c000 */
[----:B------:R-:W-:Y:S05]  /*0130*/  @!P0 EXIT ;  /* 0x000000000000894d */ /* 0x000fea0003800000 */
[----:B------:R0:W5:Y:S01]  /*0140*/  LDG.E R9, desc[UR8][R4.64+0x14] ;  /* 0x0000140804097981 */ /* 0x000162000c1e1900 */
[----:B------:R-:W-:Y:S01]  /*0150*/  UISETP.GE.AND UP0, UPT, UR7, 0x2, UPT ;  /* 0x000000020700788c */ /* 0x000fe2000bf06270 */
[----:B------:R-:W-:-:S08]  /*0160*/  IMAD.MOV.U32 R6, RZ, RZ, RZ ;  /* 0x000000ffff067224 */ /* 0x000fd000078e00ff */
[----:B0-----:R-:W-:Y:S05]  /*0170*/  BRA.U !UP0, `(.L_x_19) ;  /* 0x00000009088c7547 */ /* 0x001fea000b800000 */
[----:B------:R-:W-:Y:S01]  /*0180*/  UIADD3 UR5, UPT, UPT, UR7, -0x2, URZ ;  /* 0xfffffffe07057890 */ /* 0x000fe2000fffe0ff */
[----:B------:R-:W-:Y:S01]  /*0190*/  IMAD.MOV.U32 R8, RZ, RZ, RZ ;  /* 0x000000ffff087224 */ /* 0x000fe200078e00ff */
[----:B------:R-:W-:Y:S01]  /*01a0*/  UIADD3 UR4, UPT, UPT, UR7, -0x1, URZ ;  /* 0xffffffff07047890 */ /* 0x000fe2000fffe0ff */
[----:B------:R-:W-:Y:S01]  /*01b0*/  IMAD.MOV.U32 R7, RZ, RZ, 0x1 ;  /* 0x00000001ff077424 */ /* 0x000fe200078e00ff */
[----:B------:R-:W-:Y:S02]  /*01c0*/  UISETP.GE.U32.AND UP0, UPT, UR5, 0xf, UPT ;  /* 0x0000000f0500788c */ /* 0x000fe4000bf06070 */
[----:B------:R-:W-:-:S07]  /*01d0*/  ULOP3.LUT UR6, UR4, 0xf, URZ, 0xc0, !UPT ;  /* 0x0000000f04067892 */ /* 0x000fce000f8ec0ff */
[----:B------:R-:W-:Y:S05]  /*01e0*/  BRA.U !UP0, `(.L_x_20) ;  /* 0x00000005082c7547 */ /* 0x000fea000b800000 */
[----:B------:R-:W-:Y:S01]  /*01f0*/  IADD3 R6, P0, PT, R4, 0x2c, RZ ;  /* 0x0000002c04067810 */ /* 0x000fe20007f1e0ff */
[----:B------:R-:W-:Y:S01]  /*0200*/  IMAD.MOV.U32 R10, RZ, RZ, RZ ;  /* 0x000000ffff0a7224 */ /* 0x000fe200078e00ff */
[----:B------:R-:W-:Y:S01]  /*0210*/  ULOP3.LUT UR5, UR4, 0xfffffff0, URZ, 0xc0, !UPT ;  /* 0xfffffff004057892 */ /* 0x000fe2000f8ec0ff */
[----:B------:R-:W-:Y:S02]  /*0220*/  IMAD.MOV.U32 R8, RZ, RZ, RZ ;  /* 0x000000ffff087224 */ /* 0x000fe400078e00ff */
[----:B------:R-:W-:-:S09]  /*0230*/  IMAD.X R7, RZ, RZ, R5, P0 ;  /* 0x000000ffff077224 */ /* 0x000fd200000e0605 */
.L_x_21:
[----:B------:R-:W2:Y:S04]  /*0240*/  LDG.E R24, desc[UR8][R6.64+-0x14] ;  /* 0xffffec0806187981 */ /* 0x000ea8000c1e1900 */
[----:B------:R-:W3:Y:S04]  /*0250*/  LDG.E R26, desc[UR8][R6.64+-0x10] ;  /* 0xfffff008061a7981 */ /* 0x000ee8000c1e1900 */
[----:B------:R-:W4:Y:S04]  /*0260*/  LDG.E R28, desc[UR8][R6.64+-0xc] ;  /* 0xfffff408061c7981 */ /* 0x000f28000c1e1900 */
        /* <DEDUP_REMOVED lines=12> */
[----:B------:R0:W4:Y:S01]  /*0330*/  LDG.E R20, desc[UR8][R6.64+0x28] ;  /* 0x0000280806147981 */ /* 0x000122000c1e1900 */
[----:B--2--5:R-:W-:-:S04]  /*0340*/  FSETP.GT.AND P2, PT, R24, R9, PT ;  /* 0x000000091800720b */ /* 0x024fc80003f44000 */
[----:B------:R-:W-:-:S04]  /*0350*/  FSEL R9, R24, R9, P2 ;  /* 0x0000000918097208 */ /* 0x000fc80001000000 */
[----:B---3--:R-:W-:-:S04]  /*0360*/  FSETP.GT.AND P3, PT, R26, R9, PT ;  /* 0x000000091a00720b */ /* 0x008fc80003f64000 */
[----:B------:R-:W-:Y:S01]  /*0370*/  FSEL R9, R26, R9, P3 ;  /* 0x000000091a097208 */ /* 0x000fe20001800000 */
[----:B------:R-:W-:-:S03]  /*0380*/  @P2 VIADD R8, R10, 0x1 ;  /* 0x000000010a082836 */ /* 0x000fc60000000000 */
[----:B----4-:R-:W-:-:S04]  /*0390*/  FSETP.GT.AND P1, PT, R28, R9, PT ;  /* 0x000000091c00720b */ /* 0x010fc80003f24000 */
[----:B------:R-:W-:Y:S01]  /*03a0*/  FSEL R9, R28, R9, P1 ;  /* 0x000000091c097208 */ /* 0x000fe20000800000 */
[----:B------:R-:W-:-:S03]  /*03b0*/  @P3 VIADD R8, R10, 0x2 ;  /* 0x000000020a083836 */ /* 0x000fc60000000000 */
[----:B------:R-:W-:-:S04]  /*03c0*/  FSETP.GT.AND P6, PT, R23, R9, PT ;  /* 0x000000091700720b */ /* 0x000fc80003fc4000 */
        /* <DEDUP_REMOVED lines=34> */
[----:B------:R-:W-:Y:S01]  /*05f0*/  @P2 VIADD R8, R10, 0xe ;  /* 0x0000000e0a082836 */ /* 0x000fe20000000000 */
[----:B0-----:R-:W-:Y:S02]  /*0600*/  IADD3 R6, P2, PT, R6, 0x40, RZ ;  /* 0x0000004006067810 */ /* 0x001fe40007f5e0ff */
[----:B------:R-:W-:-:S03]  /*0610*/  FSETP.GT.AND P0, PT, R20, R9, PT ;  /* 0x000000091400720b */ /* 0x000fc60003f04000 */
[----:B------:R-:W-:Y:S01]  /*0620*/  IMAD.X R7, RZ, RZ, R7, P2 ;  /* 0x000000ffff077224 */ /* 0x000fe200010e0607 */
[----:B------:R-:W-:Y:S01]  /*0630*/  FSEL R9, R20, R9, P0 ;  /* 0x0000000914097208 */ /* 0x000fe20000000000 */
[C---:B------:R-:W-:Y:S02]  /*0640*/  @P1 VIADD R8, R10.reuse, 0xf ;  /* 0x0000000f0a081836 */ /* 0x040fe40000000000 */
[----:B------:R-:W-:-:S05]  /*0650*/  VIADD R10, R10, 0x10 ;  /* 0x000000100a0a7836 */ /* 0x000fca0000000000 */
[C---:B------:R-:W-:Y:S02]  /*0660*/  ISETP.NE.AND P1, PT, R10.reuse, UR5, PT ;  /* 0x000000050a007c0c */ /* 0x040fe4000bf25270 */
[----:B------:R-:W-:-:S11]  /*0670*/  SEL R8, R10, R8, P0 ;  /* 0x000000080a087207 */ /* 0x000fd60000000000 */
[----:B------:R-:W-:Y:S05]  /*0680*/  @P1 BRA `(.L_x_21) ;  /* 0xfffffff800ec1947 */ /* 0x000fea000383ffff */
[----:B------:R-:W-:-:S07]  /*0690*/  VIADD R7, R10, 0x1 ;  /* 0x000000010a077836 */ /* 0x000fce0000000000 */
.L_x_20:
[----:B------:R-:W-:-:S09]  /*06a0*/  UISETP.NE.AND UP0, UPT, UR6, URZ, UPT ;  /* 0x000000ff0600728c */ /* 0x000fd2000bf05270 */
[----:B------:R-:W-:Y:S05]  /*06b0*/  BRA.U !UP0, `(.L_x_22) ;  /* 0x0000000508387547 */ /* 0x000fea000b800000 */
[----:B------:R-:W-:Y:S02]  /*06c0*/  UISETP.GE.U32.AND UP0, UPT, UR6, 0x8, UPT ;  /* 0x000000080600788c */ /* 0x000fe4000bf06070 */
[----:B------:R-:W-:-:S04]  /*06d0*/  ULOP3.LUT UR5, UR4, 0x7, URZ, 0xc0, !UPT ;  /* 0x0000000704057892 */ /* 0x000fc8000f8ec0ff */
[----:B------:R-:W-:-:S03]  /*06e0*/  UISETP.NE.AND UP1, UPT, UR5, URZ, UPT ;  /* 0x000000ff0500728c */ /* 0x000fc6000bf25270 */
[----:B------:R-:W-:Y:S08]  /*06f0*/  BRA.U !UP0, `(.L_x_23) ;  /* 0x0000000108887547 */ /* 0x000ff0000b800000 */
[----:B------:R-:W-:-:S05]  /*0700*/  IMAD.WIDE.U32 R10, R7, 0x4, R4 ;  /* 0x00000004070a7825 */ /* 0x000fca00078e0004 */
[----:B------:R-:W2:Y:S04]  /*0710*/  LDG.E R6, desc[UR8][R10.64+0x14] ;  /* 0x000014080a067981 */ /* 0x000ea8000c1e1900 */
[----:B------:R-:W3:Y:S04]  /*0720*/  LDG.E R13, desc[UR8][R10.64+0x18] ;  /* 0x000018080a0d7981 */ /* 0x000ee8000c1e1900 */
[----:B------:R-:W4:Y:S04]  /*0730*/  LDG.E R15, desc[UR8][R10.64+0x1c] ;  /* 0x00001c080a0f7981 */ /* 0x000f28000c1e1900 */
[----:B------:R-:W4:Y:S04]  /*0740*/  LDG.E R17, desc[UR8][R10.64+0x20] ;  /* 0x000020080a117981 */ /* 0x000f28000c1e1900 */
[----:B------:R-:W4:Y:S04]  /*0750*/  LDG.E R19, desc[UR8][R10.64+0x24] ;  /* 0x000024080a137981 */ /* 0x000f28000c1e1900 */
[----:B------:R-:W4:Y:S04]  /*0760*/  LDG.E R21, desc[UR8][R10.64+0x28] ;  /* 0x000028080a157981 */ /* 0x000f28000c1e1900 */
[----:B------:R-:W4:Y:S04]  /*0770*/  LDG.E R23, desc[UR8][R10.64+0x2c] ;  /* 0x00002c080a177981 */ /* 0x000f28000c1e1900 */
[----:B------:R-:W4:Y:S01]  /*0780*/  LDG.E R25, desc[UR8][R10.64+0x30] ;  /* 0x000030080a197981 */ /* 0x000f22000c1e1900 */
[----:B--2--5:R-:W-:-:S04]  /*0790*/  FSETP.GT.AND P2, PT, R6, R9, PT ;  /* 0x000000090600720b */ /* 0x024fc80003f44000 */
[----:B------:R-:W-:Y:S02]  /*07a0*/  FSEL R6, R6, R9, P2 ;  /* 0x0000000906067208 */ /* 0x000fe40001000000 */
[----:B------:R-:W-:Y:S02]  /*07b0*/  SEL R8, R7, R8, P2 ;  /* 0x0000000807087207 */ /* 0x000fe40001000000 */
[----:B---3--:R-:W-:-:S04]  /*07c0*/  FSETP.GT.AND P3, PT, R13, R6, PT ;  /* 0x000000060d00720b */ /* 0x008fc80003f64000 */
[----:B------:R-:W-:-:S04]  /*07d0*/  FSEL R6, R13, R6, P3 ;  /* 0x000000060d067208 */ /* 0x000fc80001800000 */
        /* <DEDUP_REMOVED lines=17> */
[----:B------:R-:W-:-:S08]  /*08f0*/  @P2 VIADD R8, R7, 0x6 ;  /* 0x0000000607082836 */ /* 0x000fd00000000000 */
[C---:B------:R-:W-:Y:S02]  /*0900*/  @P3 VIADD R8, R7.reuse, 0x7 ;  /* 0x0000000707083836 */ /* 0x040fe40000000000 */
[----:B------:R-:W-:-:S07]  /*0910*/  VIADD R7, R7, 0x8 ;  /* 0x0000000807077836 */ /* 0x000fce0000000000 */
.L_x_23:
        /* <DEDUP_REMOVED lines=20> */
[----:B------:R-:W-:-:S08]  /*0a60*/  @P2 VIADD R8, R7, 0x2 ;  /* 0x0000000207082836 */ /* 0x000fd00000000000 */
[C---:B------:R-:W-:Y:S02]  /*0a70*/  @P3 VIADD R8, R7.reuse, 0x3 ;  /* 0x0000000307083836 */ /* 0x040fe40000000000 */
[----:B------:R-:W-:-:S07]  /*0a80*/  VIADD R7, R7, 0x4 ;  /* 0x0000000407077836 */ /* 0x000fce0000000000 */
.L_x_24:
[----:B------:R-:W-:Y:S05]  /*0a90*/  BRA.U !UP1, `(.L_x_22) ;  /* 0x0000000109407547 */ /* 0x000fea000b800000 */
[----:B------:R-:W-:Y:S01]  /*0aa0*/  IMAD.WIDE.U32 R2, R7, 0x4, R2 ;  /* 0x0000000407027825 */ /* 0x000fe200078e0002 */
[----:B------:R-:W-:Y:S02]  /*0ab0*/  UIADD3 UR4, UPT, UPT, -UR4, URZ, URZ ;  /* 0x000000ff04047290 */ /* 0x000fe4000fffe1ff */
[----:B------:R-:W-:-:S04]  /*0ac0*/  IADD3 R6, P0, PT, R2, UR10, RZ ;  /* 0x0000000a02067c10 */ /* 0x000fc8000ff1e0ff */
[----:B------:R-:W-:-:S04]  /*0ad0*/  IADD3 R6, P1, PT, R6, 0x14, RZ ;  /* 0x0000001406067810 */ /* 0x000fc80007f3e0ff */
[----:B------:R-:W-:-:S09]  /*0ae0*/  IADD3.X R3, PT, PT, RZ, UR11, R3, P1, P0 ;  /* 0x0000000bff037c10 */ /* 0x000fd20008fe0403 */
.L_x_25:
[----:B------:R-:W-:-:S06]  /*0af0*/  IMAD.MOV.U32 R2, RZ, RZ, R6 ;  /* 0x000000ffff027224 */ /* 0x000fcc00078e0006 */
[----:B------:R0:W2:Y:S01]  /*0b00*/  LDG.E R2, desc[UR8][R2.64] ;  /* 0x0000000802027981 */ /* 0x0000a2000c1e1900 */
[----:B------:R-:W-:Y:S01]  /*0b10*/  UIADD3 UR4, UPT, UPT, UR4, 0x1, URZ ;  /* 0x0000000104047890 */ /* 0x000fe2000fffe0ff */
[----:B------:R-:W-:-:S03]  /*0b20*/  IADD3 R6, P1, PT, R6, 0x4, RZ ;  /* 0x0000000406067810 */ /* 0x000fc60007f3e0ff */
[----:B------:R-:W-:Y:S02]  /*0b30*/  UISETP.NE.AND UP0, UPT, UR4, URZ, UPT ;  /* 0x000000ff0400728c */ /* 0x000fe4000bf05270 */
[----:B0-----:R-:W-:Y:S01]  /*0b40*/  IMAD.X R3, RZ, RZ, R3, P1 ;  /* 0x000000ffff037224 */ /* 0x001fe200008e0603 */
[----:B--2--5:R-:W-:-:S04]  /*0b50*/  FSETP.GT.AND P0, PT, R2, R9, PT ;  /* 0x000000090200720b */ /* 0x024fc80003f04000 */
[C---:B------:R-:W-:Y:S01]  /*0b60*/  SEL R8, R7.reuse, R8, P0 ;  /* 0x0000000807087207 */ /* 0x040fe20000000000 */
[----:B------:R-:W-:Y:S01]  /*0b70*/  VIADD R7, R7, 0x1 ;  /* 0x0000000107077836 */ /* 0x000fe20000000000 */
[----:B------:R-:W-:Y:S01]  /*0b80*/  FSEL R9, R2, R9, P0 ;  /* 0x0000000902097208 */ /* 0x000fe20000000000 */
[----:B------:R-:W-:Y:S06]  /*0b90*/  BRA.U UP0, `(.L_x_25) ;  /* 0xfffffffd00d47547 */ /* 0x000fec000b83ffff */
.L_x_22:
[----:B------:R-:W-:-:S07]  /*0ba0*/  I2FP.F32.U32 R6, R8 ;  /* 0x0000000800067245 */ /* 0x000fce0000201000 */
.L_x_19:
[----:B-----5:R-:W-:-:S05]  /*0bb0*/  FMUL R7, R0, R9 ;  /* 0x0000000900077220 */ /* 0x020fca0000400000 */
[----:B------:R-:W-:-:S13]  /*0bc0*/  FSETP.GTU.AND P0, PT, R7, UR12, PT ;  /* 0x0000000c07007c0b */ /* 0x000fda000bf0c000 */
[----:B------:R-:W-:Y:S05]  /*0bd0*/  @!P0 EXIT ;  /* 0x000000000000894d */ /* 0x000fea0003800000 */
[----:B------:R-:W0:Y:S01]  /*0be0*/  LDC.64 R2, c[0x0][0x388] ;  /* 0x0000e200ff027b82 */ /* 0x000e220000000a00 */
[----:B------:R-:W-:Y:S01]  /*0bf0*/  IMAD.MOV.U32 R9, RZ, RZ, 0x3f800000 ;  /* 0x3f800000ff097424 */ /* 0x000fe200078e00ff */
[----:B------:R-:W1:Y:S04]  /*0c00*/  LDCU UR4, c[0x0][0x3ac] ;  /* 0x00007580ff0477ac */ /* 0x000e680008000800 */
[----:B0-----:R-:W2:Y:S02]  /*0c10*/  ATOMG.E.ADD.F32.FTZ.RN.STRONG.GPU PT, R2, desc[UR8][R2.64], R9 ;  /* 0x80000009020279a3 */ /* 0x001ea4000c1ef308 */
[----:B--2---:R-:W1:Y:S02]  /*0c20*/  F2I.TRUNC.NTZ R8, R2 ;  /* 0x0000000200087305 */ /* 0x004e64000020f100 */
[----:B-1----:R-:W-:-:S13]  /*0c30*/  ISETP.GE.AND P0, PT, R8, UR4, PT ;  /* 0x0000000408007c0c */ /* 0x002fda000bf06270 */
[----:B------:R-:W-:Y:S05]  /*0c40*/  @P0 EXIT ;  /* 0x000000000000094d */ /* 0x000fea0003800000 */
[----:B------:R-:W2:Y:S01]  /*0c50*/  LDG.E R10, desc[UR8][R4.64] ;  /* 0x00000008040a7981 */ /* 0x000ea2000c1e1900 */
[----:B------:R-:W0:Y:S03]  /*0c60*/  LDC.64 R2, c[0x0][0x390] ;  /* 0x0000e400ff027b82 */ /* 0x000e260000000a00 */
[----:B------:R-:W2:Y:S04]  /*0c70*/  LDG.E R11, desc[UR8][R4.64+0x8] ;  /* 0x00000808040b7981 */ /* 0x000ea8000c1e1900 */
[----:B------:R-:W5:Y:S01]  /*0c80*/  LDG.E R9, desc[UR8][R4.64+0x4] ;  /* 0x0000040804097981 */ /* 0x000f62000c1e1900 */
[----:B------:R-:W1:Y:S03]  /*0c90*/  LDC R0, c[0x0][0x390] ;  /* 0x0000e400ff007b82 */ /* 0x000e660000000800 */
[----:B------:R3:W5:Y:S01]  /*0ca0*/  LDG.E R12, desc[UR8][R4.64+0xc] ;  /* 0x00000c08040c7981 */ /* 0x000762000c1e1900 */
[----:B------:R-:W-:Y:S01]  /*0cb0*/  BSSY.RECONVERGENT B0, `(.L_x_26) ;  /* 0x000000e000007945 */ /* 0x000fe20003800200 */
[----:B0-----:R-:W0:Y:S02]  /*0cc0*/  MUFU.RCP R13, R2 ;  /* 0x00000002000d7308 */ /* 0x001e240000001000 */
[----:B0-----:R-:W-:-:S04]  /*0cd0*/  FFMA R16, R13, -R2, 1 ;  /* 0x3f8000000d107423 */ /* 0x001fc80000000802 */
[----:B------:R-:W-:Y:S01]  /*0ce0*/  FFMA R16, R13, R16, R13 ;  /* 0x000000100d107223 */ /* 0x000fe2000000000d */
[----:B--2---:R-:W-:-:S04]  /*0cf0*/  FFMA R14, R11, -0.5, R10 ;  /* 0xbf0000000b0e7823 */ /* 0x004fc8000000000a */
[----:B------:R-:W-:-:S04]  /*0d00*/  FADD R3, R14, -R3 ;  /* 0x800000030e037221 */ /* 0x000fc80000000000 */
[----:B------:R-:W0:Y:S01]  /*0d10*/  FCHK P0, R3, R2 ;  /* 0x0000000203007302 */ /* 0x000e220000000000 */
[----:B------:R-:W-:-:S04]  /*0d20*/  FFMA R13, R3, R16, RZ ;  /* 0x00000010030d7223 */ /* 0x000fc800000000ff */
[----:B------:R-:W-:-:S04]  /*0d30*/  FFMA R14, R13, -R2, R3 ;  /* 0x800000020d0e7223 */ /* 0x000fc80000000003 */
[----:B---3--:R-:W-:Y:S01]  /*0d40*/  FFMA R4, R16, R14, R13 ;  /* 0x0000000e10047223 */ /* 0x008fe2000000000d */
[----:B01----:R-:W-:Y:S06]  /*0d50*/  @!P0 BRA `(.L_x_27) ;  /* 0x00000000000c8947 */ /* 0x003fec0003800000 */
[----:B------:R-:W-:-:S07]  /*0d60*/  MOV R14, 0xd80 ;  /* 0x00000d80000e7802 */ /* 0x000fce0000000f00 */
[----:B-----5:R-:W-:Y:S05]  /*0d70*/  CALL.REL.NOINC `($__internal_1_$__cuda_sm3x_div_rn_noftz_f32_slowpath) ;  /* 0x0000000000fc7944 */ /* 0x020fea0003c00000 */
[----:B------:R-:W-:-:S07]  /*0d80*/  IMAD.MOV.U32 R4, RZ, RZ, R2 ;  /* 0x000000ffff047224 */ /* 0x000fce00078e0002 */
.L_x_27:
[----:B------:R-:W-:Y:S05]  /*0d90*/  BSYNC.RECONVERGENT B0 ;  /* 0x0000000000007941 */ /* 0x000fea0003800200 */
.L_x_26:
[----:B------:R-:W0:Y:S01]  /*0da0*/  LDC R16, c[0x0][0x390] ;  /* 0x0000e400ff107b82 */ /* 0x000e220000000800 */
[----:B------:R-:W1:Y:S01]  /*0db0*/  LDCU UR4, c[0x0][0x398] ;  /* 0x00007300ff0477ac */ /* 0x000e620008000800 */
[----:B-----5:R-:W-:Y:S01]  /*0dc0*/  FFMA R2, R12, -0.5, R9 ;  /* 0xbf0000000c027823 */ /* 0x020fe20000000009 */
[----:B------:R-:W-:Y:S03]  /*0dd0*/  BSSY.RECONVERGENT B0, `(.L_x_28) ;  /* 0x000000d000007945 */ /* 0x000fe60003800200 */
[----:B-1----:R-:W-:Y:S01]  /*0de0*/  FADD R3, R2, -UR4 ;  /* 0x8000000402037e21 */ /* 0x002fe20008000000 */
[----:B0-----:R-:W0:Y:S08]  /*0df0*/  MUFU.RCP R5, R16 ;  /* 0x0000001000057308 */ /* 0x001e300000001000 */
[----:B------:R-:W1:Y:S01]  /*0e00*/  FCHK P0, R3, R16 ;  /* 0x0000001003007302 */ /* 0x000e620000000000 */
[----:B0-----:R-:W-:-:S04]  /*0e10*/  FFMA R14, R5, -R16, 1 ;  /* 0x3f800000050e7423 */ /* 0x001fc80000000810 */
[----:B------:R-:W-:-:S04]  /*0e20*/  FFMA R2, R5, R14, R5 ;  /* 0x0000000e05027223 */ /* 0x000fc80000000005 */
[----:B------:R-:W-:-:S04]  /*0e30*/  FFMA R14, R2, R3, RZ ;  /* 0x00000003020e7223 */ /* 0x000fc800000000ff */
[----:B------:R-:W-:-:S04]  /*0e40*/  FFMA R5, R14, -R16, R3 ;  /* 0x800000100e057223 */ /* 0x000fc80000000003 */
[----:B------:R-:W-:Y:S01]  /*0e50*/  FFMA R5, R2, R5, R14 ;  /* 0x0000000502057223 */ /* 0x000fe2000000000e */
[----:B-1----:R-:W-:Y:S06]  /*0e60*/  @!P0 BRA `(.L_x_29) ;  /* 0x00000000000c8947 */ /* 0x002fec0003800000 */
[----:B------:R-:W-:-:S07]  /*0e70*/  MOV R14, 0xe90 ;  /* 0x00000e90000e7802 */ /* 0x000fce0000000f00 */
[----:B------:R-:W-:Y:S05]  /*0e80*/  CALL.REL.NOINC `($__internal_1_$__cuda_sm3x_div_rn_noftz_f32_slowpath) ;  /* 0x0000000000b87944 */ /* 0x000fea0003c00000 */
[----:B------:R-:W-:-:S07]  /*0e90*/  IMAD.MOV.U32 R5, RZ, RZ, R2 ;  /* 0x000000ffff057224 */ /* 0x000fce00078e0002 */
.L_x_29:
[----:B------:R-:W-:Y:S05]  /*0ea0*/  BSYNC.RECONVERGENT B0 ;  /* 0x0000000000007941 */ /* 0x000fea0003800200 */
.L_x_28:
[----:B------:R-:W0:Y:S01]  /*0eb0*/  LDC.64 R14, c[0x0][0x390] ;  /* 0x0000e400ff0e7b82 */ /* 0x000e220000000a00 */
[----:B------:R-:W-:Y:S01]  /*0ec0*/  FFMA R10, R11, 0.5, R10 ;  /* 0x3f0000000b0a7823 */ /* 0x000fe2000000000a */
[----:B------:R-:W-:Y:S01]  /*0ed0*/  BSSY.RECONVERGENT B0, `(.L_x_30) ;  /* 0x000000d000007945 */ /* 0x000fe20003800200 */
[----:B0-----:R-:W0:Y:S02]  /*0ee0*/  MUFU.RCP R13, R14 ;  /* 0x0000000e000d7308 */ /* 0x001e240000001000 */
[----:B------:R-:W-:-:S06]  /*0ef0*/  FADD R3, R10, -R15 ;  /* 0x8000000f0a037221 */ /* 0x000fcc0000000000 */
        /* <DEDUP_REMOVED lines=10> */
.L_x_31:
[----:B------:R-:W-:Y:S05]  /*0fa0*/  BSYNC.RECONVERGENT B0 ;  /* 0x0000000000007941 */ /* 0x000fea0003800200 */
.L_x_30:
[----:B------:R-:W0:Y:S01]  /*0fb0*/  LDC R14, c[0x0][0x390] ;  /* 0x0000e400ff0e7b82 */ /* 0x000e220000000800 */
[----:B------:R-:W1:Y:S01]  /*0fc0*/  LDCU UR4, c[0x0][0x398] ;  /* 0x00007300ff0477ac */ /* 0x000e620008000800 */
[----:B------:R-:W-:Y:S01]  /*0fd0*/  FFMA R9, R12, 0.5, R9 ;  /* 0x3f0000000c097823 */ /* 0x000fe20000000009 */
        /* <DEDUP_REMOVED lines=13> */
.L_x_33:
[----:B------:R-:W-:Y:S05]  /*10b0*/  BSYNC.RECONVERGENT B0 ;  /* 0x0000000000007941 */ /* 0x000fea0003800200 */
.L_x_32:
[----:B------:R-:W0:Y:S01]  /*10c0*/  LDC.64 R2, c[0x0][0x388] ;  /* 0x0000e200ff027b82 */ /* 0x000e220000000a00 */
[----:B------:R-:W-:-:S04]  /*10d0*/  IMAD R11, R8, 0x7, RZ ;  /* 0x00000007080b7824 */ /* 0x000fc800078e02ff */
[----:B0-----:R-:W-:-:S05]  /*10e0*/  IMAD.WIDE R2, R11, 0x4, R2 ;  /* 0x000000040b027825 */ /* 0x001fca00078e0202 */
[----:B------:R-:W-:Y:S04]  /*10f0*/  STG.E desc[UR8][R2.64+0x4], R4 ;  /* 0x0000040402007986 */ /* 0x000fe8000c101908 */
[----:B------:R-:W-:Y:S04]  /*1100*/  STG.E desc[UR8][R2.64+0x8], R5 ;  /* 0x0000080502007986 */ /* 0x000fe8000c101908 */
[----:B------:R-:W-:Y:S04]  /*1110*/  STG.E desc[UR8][R2.64+0xc], R10 ;  /* 0x00000c0a02007986 */ /* 0x000fe8000c101908 */
[----:B------:R-:W-:Y:S04]  /*1120*/  STG.E desc[UR8][R2.64+0x10], R9 ;  /* 0x0000100902007986 */ /* 0x000fe8000c101908 */
[----:B------:R-:W-:Y:S04]  /*1130*/  STG.E desc[UR8][R2.64+0x14], R7 ;  /* 0x0000140702007986 */ /* 0x000fe8000c101908 */
[----:B------:R-:W-:Y:S04]  /*1140*/  STG.E desc[UR8][R2.64+0x18], R6 ;  /* 0x0000180602007986 */ /* 0x000fe8000c101908 */
[----:B------:R-:W-:Y:S01]  /*1150*/  STG.E desc[UR8][R2.64+0x1c], RZ ;  /* 0x00001cff02007986 */ /* 0x000fe2000c101908 */
[----:B------:R-:W-:Y:S05]  /*1160*/  EXIT ;  /* 0x000000000000794d */ /* 0x000fea0003800000 */
        .weak           $__internal_1_$__cuda_sm3x_div_rn_noftz_f32_slowpath
        .type           $__internal_1_$__cuda_sm3x_div_rn_noftz_f32_slowpath,@function
        .size           $__internal_1_$__cuda_sm3x_div_rn_noftz_f32_slowpath,(.L_x_47 - $__internal_1_$__cuda_sm3x_div_rn_noftz_f32_slowpath)
$__internal_1_$__cuda_sm3x_div_rn_noftz_f32_slowpath:
[--C-:B------:R-:W-:Y:S01]  /*1170*/  SHF.R.U32.HI R13, RZ, 0x17, R0.reuse ;  /* 0x00000017ff0d7819 */ /* 0x100fe20000011600 */
[----:B------:R-:W-:Y:S01]  /*1180*/  BSSY.RECONVERGENT B1, `(.L_x_34) ;  /* 0x0000063000017945 */ /* 0x000fe20003800200 */
[----:B------:R-:W-:Y:S02]  /*1190*/  SHF.R.U32.HI R2, RZ, 0x17, R3 ;  /* 0x00000017ff027819 */ /* 0x000fe40000011603 */
[----:B------:R-:W-:Y:S02]  /*11a0*/  LOP3.LUT R13, R13, 0xff, RZ, 0xc0, !PT ;  /* 0x000000ff0d0d7812 */ /* 0x000fe400078ec0ff */
[----:B------:R-:W-:Y:S01]  /*11b0*/  LOP3.LUT R18, R2, 0xff, RZ, 0xc0, !PT ;  /* 0x000000ff02127812 */ /* 0x000fe200078ec0ff */
[----:B------:R-:W-:Y:S02]  /*11c0*/  IMAD.MOV.U32 R2, RZ, RZ, R0 ;  /* 0x000000ffff027224 */ /* 0x000fe400078e0000 */
[----:B------:R-:W-:Y:S02]  /*11d0*/  VIADD R16, R13, 0xffffffff ;  /* 0xffffffff0d107836 */ /* 0x000fe40000000000 */
[----:B------:R-:W-:-:S03]  /*11e0*/  VIADD R17, R18, 0xffffffff ;  /* 0xffffffff12117836 */ /* 0x000fc60000000000 */
[----:B------:R-:W-:-:S04]  /*11f0*/  ISETP.GT.U32.AND P0, PT, R16, 0xfd, PT ;  /* 0x000000fd1000780c */ /* 0x000fc80003f04070 */
[----:B------:R-:W-:-:S13]  /*1200*/  ISETP.GT.U32.OR P0, PT, R17, 0xfd, P0 ;  /* 0x000000fd1100780c */ /* 0x000fda0000704470 */
[----:B------:R-:W-:Y:S01]  /*1210*/  @!P0 IMAD.MOV.U32 R15, RZ, RZ, RZ ;  /* 0x000000ffff0f8224 */ /* 0x000fe200078e00ff */
[----:B------:R-:W-:Y:S06]  /*1220*/  @!P0 BRA `(.L_x_35) ;  /* 0x00000000005c8947 */ /* 0x000fec0003800000 */
[----:B------:R-:W-:Y:S02]  /*1230*/  FSETP.GTU.FTZ.AND P0, PT, |R3|, +INF , PT ;  /* 0x7f8000000300780b */ /* 0x000fe40003f1c200 */
[----:B------:R-:W-:-:S04]  /*1240*/  FSETP.GTU.FTZ.AND P1, PT, |R0|, +INF , PT ;  /* 0x7f8000000000780b */ /* 0x000fc80003f3c200 */
        /* <DEDUP_REMOVED lines=21> */
.L_x_35:
        /* <DEDUP_REMOVED lines=32> */
[----:B------:R-:W-:Y:S02]  /*15a0*/  ISETP.NE.AND P1, PT, R17, RZ, PT ;  /* 0x000000ff1100720c */ /* 0x000fe40003f25270 */
[----:B------:R-:W-:Y:S01]  /*15b0*/  LOP3.LUT R15, R13, 0x7fffff, RZ, 0xc0, !PT ;  /* 0x007fffff0d0f7812 */ /* 0x000fe200078ec0ff */
[CCC-:B------:R-:W-:Y:S01]  /*15c0*/  FFMA.RP R13, R3.reuse, R19.reuse, R16.reuse ;  /* 0x00000013030d7223 */ /* 0x1c0fe20000008010 */
[----:B------:R-:W-:Y:S01]  /*15d0*/  FFMA.RM R16, R3, R19, R16 ;  /* 0x0000001303107223 */ /* 0x000fe20000004010 */
[----:B------:R-:W-:Y:S01]  /*15e0*/  IMAD.MOV R3, RZ, RZ, -R17 ;  /* 0x000000ffff037224 */ /* 0x000fe200078e0a11 */
        /* <DEDUP_REMOVED lines=14> */
.L_x_42:
[----:B------:R-:W-:-:S04]  /*16d0*/  LOP3.LUT R2, R2, 0x80000000, RZ, 0xc0, !PT ;  /* 0x8000000002027812 */ /* 0x000fc800078ec0ff */
[----:B------:R-:W-:Y:S01]  /*16e0*/  LOP3.LUT R2, R2, 0x7f800000, RZ, 0xfc, !PT ;  /* 0x7f80000002027812 */ /* 0x000fe200078efcff */
[----:B------:R-:W-:Y:S06]  /*16f0*/  BRA `(.L_x_43) ;  /* 0x0000000000047947 */ /* 0x000fec0003800000 */
.L_x_41:
[----:B------:R-:W-:-:S07]  /*1700*/  IMAD R2, R18, 0x800000, R2 ;  /* 0x0080000012027824 */ /* 0x000fce00078e0202 */
.L_x_43:
[----:B------:R-:W-:Y:S05]  /*1710*/  BSYNC.RECONVERGENT B2 ;  /* 0x0000000000027941 */ /* 0x000fea0003800200 */
.L_x_40:
[----:B------:R-:W-:Y:S05]  /*1720*/  BRA `(.L_x_44) ;  /* 0x0000000000207947 */ /* 0x000fea0003800000 */
.L_x_39:
[----:B------:R-:W-:-:S04]  /*1730*/  LOP3.LUT R2, R2, 0x80000000, R3, 0x48, !PT ;  /* 0x8000000002027812 */ /* 0x000fc800078e4803 */
[----:B------:R-:W-:Y:S01]  /*1740*/  LOP3.LUT R2, R2, 0x7f800000, RZ, 0xfc, !PT ;  /* 0x7f80000002027812 */ /* 0x000fe200078efcff */
[----:B------:R-:W-:Y:S06]  /*1750*/  BRA `(.L_x_44) ;  /* 0x0000000000147947 */ /* 0x000fec0003800000 */
.L_x_38:
[----:B------:R-:W-:Y:S01]  /*1760*/  LOP3.LUT R2, R2, 0x80000000, R3, 0x48, !PT ;  /* 0x8000000002027812 */ /* 0x000fe200078e4803 */
[----:B------:R-:W-:Y:S06]  /*1770*/  BRA `(.L_x_44) ;  /* 0x00000000000c7947 */ /* 0x000fec0003800000 */
.L_x_37:
[----:B------:R-:W0:Y:S01]  /*1780*/  MUFU.RSQ R2, -QNAN ;  /* 0xffc0000000027908 */ /* 0x000e220000001400 */
[----:B------:R-:W-:Y:S05]  /*1790*/  BRA `(.L_x_44) ;  /* 0x0000000000047947 */ /* 0x000fea0003800000 */
.L_x_36:
[----:B------:R-:W-:-:S07]  /*17a0*/  FADD.FTZ R2, R3, R0 ;  /* 0x0000000003027221 */ /* 0x000fce0000010000 */
.L_x_44:
[----:B------:R-:W-:Y:S05]  /*17b0*/  BSYNC.RECONVERGENT B1 ;  /* 0x0000000000017941 */ /* 0x000fea0003800200 */
.L_x_34:
[----:B------:R-:W-:-:S04]  /*17c0*/  IMAD.MOV.U32 R15, RZ, RZ, 0x0 ;  /* 0x00000000ff0f7424 */ /* 0x000fc800078e00ff */
[----:B0-----:R-:W-:Y:S05]  /*17d0*/  RET.REL.NODEC R14 `(_Z15decodeGpuKernelPfS_fffffiii) ;  /* 0xffffffe80e087950 */ /* 0x001fea0003c3ffff */
.L_x_45:
        /* <DEDUP_REMOVED lines=10> */
.L_x_47:


//--------------------- .nv.global.init           --------------------------
	.section	.nv.global.init,"aw",@progbits
.nv.global.init:
	.type		$str,@object
	.size		$str,(.L_0 - $str)
$str:
        /*0000*/ 	.byte	0x69, 0x6f, 0x75, 0x56, 0x61, 0x6c, 0x75, 0x65, 0x3a, 0x25, 0x66, 0x0a, 0x00
.L_0:


//--------------------- .nv.shared.reserved.0     --------------------------
	.section	.nv.shared.reserved.0,"aw",@nobits
	.weak		__nv_reservedSMEM_offset_0_alias
	.size		__nv_reservedSMEM_offset_0_alias, 0, 64
	.other		__nv_reservedSMEM_offset_0_alias,@"STO_CUDA_RESERVED_SHARED STV_DEFAULT"
__nv_reservedSMEM_offset_0_alias:
	.zero		0
	.zero		64


//--------------------- .nv.constant0._Z6nmsGpuPfif --------------------------
	.section	.nv.constant0._Z6nmsGpuPfif,"a",@progbits
	.sectionflags	@""
	.align	4
.nv.constant0._Z6nmsGpuPfif:
	.zero		912


//--------------------- .nv.constant0._Z15decodeGpuKernelPfS_fffffiii --------------------------
	.section	.nv.constant0._Z15decodeGpuKernelPfS_fffffiii,"a",@progbits
	.sectionflags	@""
	.align	4
.nv.constant0._Z15decodeGpuKernelPfS_fffffiii:
	.zero		944


//--------------------- SYMBOLS --------------------------

	.type		.nv.reservedSmem.offset0,@object
	.size		.nv.reservedSmem.offset0,0x4
	.type		vprintf,@function
